//
// Generated by NVIDIA NVVM Compiler
//
// Compiler Build ID: CL-36424714
// Cuda compilation tools, release 13.0, V13.0.88
// Based on NVVM 20.0.0
//

.version 9.0
.target sm_100
.address_size 64

	// .globl	_Z9addKernelPPfS0_ii

.visible .entry _Z9addKernelPPfS0_ii(
	.param .u64 .ptr .align 1 _Z9addKernelPPfS0_ii_param_0,
	.param .u64 .ptr .align 1 _Z9addKernelPPfS0_ii_param_1,
	.param .u32 _Z9addKernelPPfS0_ii_param_2,
	.param .u32 _Z9addKernelPPfS0_ii_param_3
)
{
	.reg .pred 	%p<8>;
	.reg .b32 	%r<20>;
	.reg .b32 	%f<245>;
	.reg .b64 	%rd<105>;

	ld.param.u64 	%rd1, [_Z9addKernelPPfS0_ii_param_0];
	ld.param.u64 	%rd2, [_Z9addKernelPPfS0_ii_param_1];
	ld.param.u32 	%r3, [_Z9addKernelPPfS0_ii_param_2];
	ld.param.u32 	%r5, [_Z9addKernelPPfS0_ii_param_3];
	mov.u32 	%r6, %tid.x;
	mov.u32 	%r7, %ntid.x;
	mov.u32 	%r8, %ctaid.x;
	mad.lo.s32 	%r1, %r7, %r8, %r6;
	mov.u32 	%r9, %tid.y;
	mov.u32 	%r10, %ntid.y;
	mov.u32 	%r11, %ctaid.y;
	mad.lo.s32 	%r12, %r10, %r11, %r9;
	add.s32 	%r13, %r5, -5;
	setp.ge.s32 	%p1, %r1, %r13;
	add.s32 	%r14, %r3, -5;
	setp.ge.s32 	%p2, %r12, %r14;
	or.pred  	%p3, %p1, %p2;
	setp.lt.s32 	%p4, %r1, 5;
	or.pred  	%p5, %p4, %p3;
	setp.lt.u32 	%p6, %r12, 5;
	or.pred  	%p7, %p5, %p6;
	@%p7 bra 	$L__BB0_2;
	cvta.to.global.u64 	%rd3, %rd1;
	cvta.to.global.u64 	%rd4, %rd2;
	add.s32 	%r15, %r1, -5;
	mul.wide.u32 	%rd5, %r12, 8;
	add.s64 	%rd6, %rd4, %rd5;
	ld.global.u64 	%rd7, [%rd6+-40];
	cvta.to.global.u64 	%rd8, %rd7;
	mul.wide.u32 	%rd9, %r15, 4;
	add.s64 	%rd10, %rd8, %rd9;
	ld.global.f32 	%f1, [%rd10];
	add.f32 	%f2, %f1, 0f00000000;
	add.s32 	%r16, %r1, -4;
	mul.wide.u32 	%rd11, %r16, 4;
	add.s64 	%rd12, %rd8, %rd11;
	ld.global.f32 	%f3, [%rd12];
	add.f32 	%f4, %f2, %f3;
	add.s32 	%r17, %r1, -3;
	mul.wide.u32 	%rd13, %r17, 4;
	add.s64 	%rd14, %rd8, %rd13;
	ld.global.f32 	%f5, [%rd14];
	add.f32 	%f6, %f4, %f5;
	add.s32 	%r18, %r1, -2;
	mul.wide.u32 	%rd15, %r18, 4;
	add.s64 	%rd16, %rd8, %rd15;
	ld.global.f32 	%f7, [%rd16];
	add.f32 	%f8, %f6, %f7;
	add.s32 	%r19, %r1, -1;
	mul.wide.u32 	%rd17, %r19, 4;
	add.s64 	%rd18, %rd8, %rd17;
	ld.global.f32 	%f9, [%rd18];
	add.f32 	%f10, %f8, %f9;
	mul.wide.u32 	%rd19, %r1, 4;
	add.s64 	%rd20, %rd8, %rd19;
	ld.global.f32 	%f11, [%rd20];
	add.f32 	%f12, %f10, %f11;
	ld.global.f32 	%f13, [%rd20+4];
	add.f32 	%f14, %f12, %f13;
	ld.global.f32 	%f15, [%rd20+8];
	add.f32 	%f16, %f14, %f15;
	ld.global.f32 	%f17, [%rd20+12];
	add.f32 	%f18, %f16, %f17;
	ld.global.f32 	%f19, [%rd20+16];
	add.f32 	%f20, %f18, %f19;
	ld.global.f32 	%f21, [%rd20+20];
	add.f32 	%f22, %f20, %f21;
	ld.global.u64 	%rd21, [%rd6+-32];
	cvta.to.global.u64 	%rd22, %rd21;
	add.s64 	%rd23, %rd22, %rd9;
	ld.global.f32 	%f23, [%rd23];
	add.f32 	%f24, %f22, %f23;
	add.s64 	%rd24, %rd22, %rd11;
	ld.global.f32 	%f25, [%rd24];
	add.f32 	%f26, %f24, %f25;
	add.s64 	%rd25, %rd22, %rd13;
	ld.global.f32 	%f27, [%rd25];
	add.f32 	%f28, %f26, %f27;
	add.s64 	%rd26, %rd22, %rd15;
	ld.global.f32 	%f29, [%rd26];
	add.f32 	%f30, %f28, %f29;
	add.s64 	%rd27, %rd22, %rd17;
	ld.global.f32 	%f31, [%rd27];
	add.f32 	%f32, %f30, %f31;
	add.s64 	%rd28, %rd22, %rd19;
	ld.global.f32 	%f33, [%rd28];
	add.f32 	%f34, %f32, %f33;
	ld.global.f32 	%f35, [%rd28+4];
	add.f32 	%f36, %f34, %f35;
	ld.global.f32 	%f37, [%rd28+8];
	add.f32 	%f38, %f36, %f37;
	ld.global.f32 	%f39, [%rd28+12];
	add.f32 	%f40, %f38, %f39;
	ld.global.f32 	%f41, [%rd28+16];
	add.f32 	%f42, %f40, %f41;
	ld.global.f32 	%f43, [%rd28+20];
	add.f32 	%f44, %f42, %f43;
	ld.global.u64 	%rd29, [%rd6+-24];
	cvta.to.global.u64 	%rd30, %rd29;
	add.s64 	%rd31, %rd30, %rd9;
	ld.global.f32 	%f45, [%rd31];
	add.f32 	%f46, %f44, %f45;
	add.s64 	%rd32, %rd30, %rd11;
	ld.global.f32 	%f47, [%rd32];
	add.f32 	%f48, %f46, %f47;
	add.s64 	%rd33, %rd30, %rd13;
	ld.global.f32 	%f49, [%rd33];
	add.f32 	%f50, %f48, %f49;
	add.s64 	%rd34, %rd30, %rd15;
	ld.global.f32 	%f51, [%rd34];
	add.f32 	%f52, %f50, %f51;
	add.s64 	%rd35, %rd30, %rd17;
	ld.global.f32 	%f53, [%rd35];
	add.f32 	%f54, %f52, %f53;
	add.s64 	%rd36, %rd30, %rd19;
	ld.global.f32 	%f55, [%rd36];
	add.f32 	%f56, %f54, %f55;
	ld.global.f32 	%f57, [%rd36+4];
	add.f32 	%f58, %f56, %f57;
	ld.global.f32 	%f59, [%rd36+8];
	add.f32 	%f60, %f58, %f59;
	ld.global.f32 	%f61, [%rd36+12];
	add.f32 	%f62, %f60, %f61;
	ld.global.f32 	%f63, [%rd36+16];
	add.f32 	%f64, %f62, %f63;
	ld.global.f32 	%f65, [%rd36+20];
	add.f32 	%f66, %f64, %f65;
	ld.global.u64 	%rd37, [%rd6+-16];
	cvta.to.global.u64 	%rd38, %rd37;
	add.s64 	%rd39, %rd38, %rd9;
	ld.global.f32 	%f67, [%rd39];
	add.f32 	%f68, %f66, %f67;
	add.s64 	%rd40, %rd38, %rd11;
	ld.global.f32 	%f69, [%rd40];
	add.f32 	%f70, %f68, %f69;
	add.s64 	%rd41, %rd38, %rd13;
	ld.global.f32 	%f71, [%rd41];
	add.f32 	%f72, %f70, %f71;
	add.s64 	%rd42, %rd38, %rd15;
	ld.global.f32 	%f73, [%rd42];
	add.f32 	%f74, %f72, %f73;
	add.s64 	%rd43, %rd38, %rd17;
	ld.global.f32 	%f75, [%rd43];
	add.f32 	%f76, %f74, %f75;
	add.s64 	%rd44, %rd38, %rd19;
	ld.global.f32 	%f77, [%rd44];
	add.f32 	%f78, %f76, %f77;
	ld.global.f32 	%f79, [%rd44+4];
	add.f32 	%f80, %f78, %f79;
	ld.global.f32 	%f81, [%rd44+8];
	add.f32 	%f82, %f80, %f81;
	ld.global.f32 	%f83, [%rd44+12];
	add.f32 	%f84, %f82, %f83;
	ld.global.f32 	%f85, [%rd44+16];
	add.f32 	%f86, %f84, %f85;
	ld.global.f32 	%f87, [%rd44+20];
	add.f32 	%f88, %f86, %f87;
	ld.global.u64 	%rd45, [%rd6+-8];
	cvta.to.global.u64 	%rd46, %rd45;
	add.s64 	%rd47, %rd46, %rd9;
	ld.global.f32 	%f89, [%rd47];
	add.f32 	%f90, %f88, %f89;
	add.s64 	%rd48, %rd46, %rd11;
	ld.global.f32 	%f91, [%rd48];
	add.f32 	%f92, %f90, %f91;
	add.s64 	%rd49, %rd46, %rd13;
	ld.global.f32 	%f93, [%rd49];
	add.f32 	%f94, %f92, %f93;
	add.s64 	%rd50, %rd46, %rd15;
	ld.global.f32 	%f95, [%rd50];
	add.f32 	%f96, %f94, %f95;
	add.s64 	%rd51, %rd46, %rd17;
	ld.global.f32 	%f97, [%rd51];
	add.f32 	%f98, %f96, %f97;
	add.s64 	%rd52, %rd46, %rd19;
	ld.global.f32 	%f99, [%rd52];
	add.f32 	%f100, %f98, %f99;
	ld.global.f32 	%f101, [%rd52+4];
	add.f32 	%f102, %f100, %f101;
	ld.global.f32 	%f103, [%rd52+8];
	add.f32 	%f104, %f102, %f103;
	ld.global.f32 	%f105, [%rd52+12];
	add.f32 	%f106, %f104, %f105;
	ld.global.f32 	%f107, [%rd52+16];
	add.f32 	%f108, %f106, %f107;
	ld.global.f32 	%f109, [%rd52+20];
	add.f32 	%f110, %f108, %f109;
	ld.global.u64 	%rd53, [%rd6];
	cvta.to.global.u64 	%rd54, %rd53;
	add.s64 	%rd55, %rd54, %rd9;
	ld.global.f32 	%f111, [%rd55];
	add.f32 	%f112, %f110, %f111;
	add.s64 	%rd56, %rd54, %rd11;
	ld.global.f32 	%f113, [%rd56];
	add.f32 	%f114, %f112, %f113;
	add.s64 	%rd57, %rd54, %rd13;
	ld.global.f32 	%f115, [%rd57];
	add.f32 	%f116, %f114, %f115;
	add.s64 	%rd58, %rd54, %rd15;
	ld.global.f32 	%f117, [%rd58];
	add.f32 	%f118, %f116, %f117;
	add.s64 	%rd59, %rd54, %rd17;
	ld.global.f32 	%f119, [%rd59];
	add.f32 	%f120, %f118, %f119;
	add.s64 	%rd60, %rd54, %rd19;
	ld.global.f32 	%f121, [%rd60];
	add.f32 	%f122, %f120, %f121;
	ld.global.f32 	%f123, [%rd60+4];
	add.f32 	%f124, %f122, %f123;
	ld.global.f32 	%f125, [%rd60+8];
	add.f32 	%f126, %f124, %f125;
	ld.global.f32 	%f127, [%rd60+12];
	add.f32 	%f128, %f126, %f127;
	ld.global.f32 	%f129, [%rd60+16];
	add.f32 	%f130, %f128, %f129;
	ld.global.f32 	%f131, [%rd60+20];
	add.f32 	%f132, %f130, %f131;
	ld.global.u64 	%rd61, [%rd6+8];
	cvta.to.global.u64 	%rd62, %rd61;
	add.s64 	%rd63, %rd62, %rd9;
	ld.global.f32 	%f133, [%rd63];
	add.f32 	%f134, %f132, %f133;
	add.s64 	%rd64, %rd62, %rd11;
	ld.global.f32 	%f135, [%rd64];
	add.f32 	%f136, %f134, %f135;
	add.s64 	%rd65, %rd62, %rd13;
	ld.global.f32 	%f137, [%rd65];
	add.f32 	%f138, %f136, %f137;
	add.s64 	%rd66, %rd62, %rd15;
	ld.global.f32 	%f139, [%rd66];
	add.f32 	%f140, %f138, %f139;
	add.s64 	%rd67, %rd62, %rd17;
	ld.global.f32 	%f141, [%rd67];
	add.f32 	%f142, %f140, %f141;
	add.s64 	%rd68, %rd62, %rd19;
	ld.global.f32 	%f143, [%rd68];
	add.f32 	%f144, %f142, %f143;
	ld.global.f32 	%f145, [%rd68+4];
	add.f32 	%f146, %f144, %f145;
	ld.global.f32 	%f147, [%rd68+8];
	add.f32 	%f148, %f146, %f147;
	ld.global.f32 	%f149, [%rd68+12];
	add.f32 	%f150, %f148, %f149;
	ld.global.f32 	%f151, [%rd68+16];
	add.f32 	%f152, %f150, %f151;
	ld.global.f32 	%f153, [%rd68+20];
	add.f32 	%f154, %f152, %f153;
	ld.global.u64 	%rd69, [%rd6+16];
	cvta.to.global.u64 	%rd70, %rd69;
	add.s64 	%rd71, %rd70, %rd9;
	ld.global.f32 	%f155, [%rd71];
	add.f32 	%f156, %f154, %f155;
	add.s64 	%rd72, %rd70, %rd11;
	ld.global.f32 	%f157, [%rd72];
	add.f32 	%f158, %f156, %f157;
	add.s64 	%rd73, %rd70, %rd13;
	ld.global.f32 	%f159, [%rd73];
	add.f32 	%f160, %f158, %f159;
	add.s64 	%rd74, %rd70, %rd15;
	ld.global.f32 	%f161, [%rd74];
	add.f32 	%f162, %f160, %f161;
	add.s64 	%rd75, %rd70, %rd17;
	ld.global.f32 	%f163, [%rd75];
	add.f32 	%f164, %f162, %f163;
	add.s64 	%rd76, %rd70, %rd19;
	ld.global.f32 	%f165, [%rd76];
	add.f32 	%f166, %f164, %f165;
	ld.global.f32 	%f167, [%rd76+4];
	add.f32 	%f168, %f166, %f167;
	ld.global.f32 	%f169, [%rd76+8];
	add.f32 	%f170, %f168, %f169;
	ld.global.f32 	%f171, [%rd76+12];
	add.f32 	%f172, %f170, %f171;
	ld.global.f32 	%f173, [%rd76+16];
	add.f32 	%f174, %f172, %f173;
	ld.global.f32 	%f175, [%rd76+20];
	add.f32 	%f176, %f174, %f175;
	ld.global.u64 	%rd77, [%rd6+24];
	cvta.to.global.u64 	%rd78, %rd77;
	add.s64 	%rd79, %rd78, %rd9;
	ld.global.f32 	%f177, [%rd79];
	add.f32 	%f178, %f176, %f177;
	add.s64 	%rd80, %rd78, %rd11;
	ld.global.f32 	%f179, [%rd80];
	add.f32 	%f180, %f178, %f179;
	add.s64 	%rd81, %rd78, %rd13;
	ld.global.f32 	%f181, [%rd81];
	add.f32 	%f182, %f180, %f181;
	add.s64 	%rd82, %rd78, %rd15;
	ld.global.f32 	%f183, [%rd82];
	add.f32 	%f184, %f182, %f183;
	add.s64 	%rd83, %rd78, %rd17;
	ld.global.f32 	%f185, [%rd83];
	add.f32 	%f186, %f184, %f185;
	add.s64 	%rd84, %rd78, %rd19;
	ld.global.f32 	%f187, [%rd84];
	add.f32 	%f188, %f186, %f187;
	ld.global.f32 	%f189, [%rd84+4];
	add.f32 	%f190, %f188, %f189;
	ld.global.f32 	%f191, [%rd84+8];
	add.f32 	%f192, %f190, %f191;
	ld.global.f32 	%f193, [%rd84+12];
	add.f32 	%f194, %f192, %f193;
	ld.global.f32 	%f195, [%rd84+16];
	add.f32 	%f196, %f194, %f195;
	ld.global.f32 	%f197, [%rd84+20];
	add.f32 	%f198, %f196, %f197;
	ld.global.u64 	%rd85, [%rd6+32];
	cvta.to.global.u64 	%rd86, %rd85;
	add.s64 	%rd87, %rd86, %rd9;
	ld.global.f32 	%f199, [%rd87];
	add.f32 	%f200, %f198, %f199;
	add.s64 	%rd88, %rd86, %rd11;
	ld.global.f32 	%f201, [%rd88];
	add.f32 	%f202, %f200, %f201;
	add.s64 	%rd89, %rd86, %rd13;
	ld.global.f32 	%f203, [%rd89];
	add.f32 	%f204, %f202, %f203;
	add.s64 	%rd90, %rd86, %rd15;
	ld.global.f32 	%f205, [%rd90];
	add.f32 	%f206, %f204, %f205;
	add.s64 	%rd91, %rd86, %rd17;
	ld.global.f32 	%f207, [%rd91];
	add.f32 	%f208, %f206, %f207;
	add.s64 	%rd92, %rd86, %rd19;
	ld.global.f32 	%f209, [%rd92];
	add.f32 	%f210, %f208, %f209;
	ld.global.f32 	%f211, [%rd92+4];
	add.f32 	%f212, %f210, %f211;
	ld.global.f32 	%f213, [%rd92+8];
	add.f32 	%f214, %f212, %f213;
	ld.global.f32 	%f215, [%rd92+12];
	add.f32 	%f216, %f214, %f215;
	ld.global.f32 	%f217, [%rd92+16];
	add.f32 	%f218, %f216, %f217;
	ld.global.f32 	%f219, [%rd92+20];
	add.f32 	%f220, %f218, %f219;
	ld.global.u64 	%rd93, [%rd6+40];
	cvta.to.global.u64 	%rd94, %rd93;
	add.s64 	%rd95, %rd94, %rd9;
	ld.global.f32 	%f221, [%rd95];
	add.f32 	%f222, %f220, %f221;
	add.s64 	%rd96, %rd94, %rd11;
	ld.global.f32 	%f223, [%rd96];
	add.f32 	%f224, %f222, %f223;
	add.s64 	%rd97, %rd94, %rd13;
	ld.global.f32 	%f225, [%rd97];
	add.f32 	%f226, %f224, %f225;
	add.s64 	%rd98, %rd94, %rd15;
	ld.global.f32 	%f227, [%rd98];
	add.f32 	%f228, %f226, %f227;
	add.s64 	%rd99, %rd94, %rd17;
	ld.global.f32 	%f229, [%rd99];
	add.f32 	%f230, %f228, %f229;
	add.s64 	%rd100, %rd94, %rd19;
	ld.global.f32 	%f231, [%rd100];
	add.f32 	%f232, %f230, %f231;
	ld.global.f32 	%f233, [%rd100+4];
	add.f32 	%f234, %f232, %f233;
	ld.global.f32 	%f235, [%rd100+8];
	add.f32 	%f236, %f234, %f235;
	ld.global.f32 	%f237, [%rd100+12];
	add.f32 	%f238, %f236, %f237;
	ld.global.f32 	%f239, [%rd100+16];
	add.f32 	%f240, %f238, %f239;
	ld.global.f32 	%f241, [%rd100+20];
	add.f32 	%f242, %f240, %f241;
	div.rn.f32 	%f243, %f242, 0f41300000;
	div.rn.f32 	%f244, %f243, 0f41300000;
	add.s64 	%rd101, %rd3, %rd5;
	ld.global.u64 	%rd102, [%rd101];
	cvta.to.global.u64 	%rd103, %rd102;
	add.s64 	%rd104, %rd103, %rd19;
	st.global.f32 	[%rd104], %f244;
$L__BB0_2:
	ret;

}
	// .globl	_Z10addKernel2PPfS0_ii
.visible .entry _Z10addKernel2PPfS0_ii(
	.param .u64 .ptr .align 1 _Z10addKernel2PPfS0_ii_param_0,
	.param .u64 .ptr .align 1 _Z10addKernel2PPfS0_ii_param_1,
	.param .u32 _Z10addKernel2PPfS0_ii_param_2,
	.param .u32 _Z10addKernel2PPfS0_ii_param_3
)
{
	.reg .pred 	%p<62>;
	.reg .b32 	%r<34>;
	.reg .b32 	%f<162>;
	.reg .b64 	%rd<29>;

	ld.param.u64 	%rd1, [_Z10addKernel2PPfS0_ii_param_0];
	ld.param.u64 	%rd2, [_Z10addKernel2PPfS0_ii_param_1];
	ld.param.u32 	%r12, [_Z10addKernel2PPfS0_ii_param_2];
	ld.param.u32 	%r14, [_Z10addKernel2PPfS0_ii_param_3];
	mov.u32 	%r15, %tid.x;
	mov.u32 	%r16, %ntid.x;
	mov.u32 	%r17, %ctaid.x;
	mad.lo.s32 	%r1, %r16, %r17, %r15;
	mov.u32 	%r18, %tid.y;
	mov.u32 	%r19, %ntid.y;
	mov.u32 	%r20, %ctaid.y;
	mad.lo.s32 	%r21, %r19, %r20, %r18;
	add.s32 	%r22, %r14, -5;
	setp.ge.s32 	%p1, %r1, %r22;
	add.s32 	%r23, %r12, -5;
	setp.ge.s32 	%p2, %r21, %r23;
	or.pred  	%p3, %p1, %p2;
	setp.lt.s32 	%p4, %r1, 5;
	or.pred  	%p5, %p4, %p3;
	setp.lt.u32 	%p6, %r21, 5;
	or.pred  	%p7, %p5, %p6;
	@%p7 bra 	$L__BB1_28;
	cvta.to.global.u64 	%rd3, %rd2;
	add.s32 	%r26, %r21, -1;
	mul.wide.u32 	%rd4, %r26, 8;
	add.s64 	%rd5, %rd3, %rd4;
	ld.global.u64 	%rd6, [%rd5];
	cvta.to.global.u64 	%rd7, %rd6;
	add.s32 	%r27, %r1, -1;
	mul.wide.u32 	%rd8, %r27, 4;
	add.s64 	%rd9, %rd7, %rd8;
	ld.global.f32 	%f152, [%rd9];
	mul.wide.u32 	%rd10, %r1, 4;
	add.s64 	%rd11, %rd7, %rd10;
	ld.global.f32 	%f151, [%rd11];
	ld.global.f32 	%f150, [%rd11+4];
	mul.wide.u32 	%rd12, %r21, 8;
	add.s64 	%rd13, %rd3, %rd12;
	ld.global.u64 	%rd14, [%rd13];
	cvta.to.global.u64 	%rd15, %rd14;
	add.s64 	%rd16, %rd15, %rd8;
	ld.global.f32 	%f149, [%rd16];
	add.s64 	%rd17, %rd15, %rd10;
	ld.global.f32 	%f148, [%rd17];
	ld.global.f32 	%f147, [%rd17+4];
	ld.global.u64 	%rd18, [%rd13+8];
	cvta.to.global.u64 	%rd19, %rd18;
	add.s64 	%rd20, %rd19, %rd8;
	ld.global.f32 	%f146, [%rd20];
	add.s64 	%rd21, %rd19, %rd10;
	ld.global.f32 	%f145, [%rd21];
	ld.global.f32 	%f153, [%rd21+4];
	mov.b32 	%r33, 4;
	mov.b32 	%r32, -8;
$L__BB1_2:
	mov.u32 	%r3, %r32;
	add.s32 	%r5, %r33, 4;
	add.s32 	%r32, %r3, 4;
	add.s32 	%r7, %r3, 8;
	setp.gt.u32 	%p8, %r7, 7;
	mov.f32 	%f144, %f153;
	@%p8 bra 	$L__BB1_7;
	max.s32 	%r28, %r5, 1;
	setp.gt.f32 	%p9, %f152, %f151;
	selp.f32 	%f19, %f152, %f151, %p9;
	selp.f32 	%f152, %f151, %f152, %p9;
	setp.eq.s32 	%p10, %r28, 1;
	mov.f32 	%f144, %f153;
	mov.f32 	%f151, %f19;
	@%p10 bra 	$L__BB1_7;
	setp.gt.f32 	%p11, %f19, %f150;
	selp.f32 	%f102, %f19, %f150, %p11;
	selp.f32 	%f151, %f150, %f19, %p11;
	setp.gt.f32 	%p12, %f102, %f149;
	selp.f32 	%f103, %f102, %f149, %p12;
	selp.f32 	%f150, %f149, %f102, %p12;
	setp.gt.f32 	%p13, %f103, %f148;
	selp.f32 	%f23, %f103, %f148, %p13;
	selp.f32 	%f149, %f148, %f103, %p13;
	setp.eq.s32 	%p14, %r3, -4;
	mov.f32 	%f144, %f153;
	mov.f32 	%f148, %f23;
	@%p14 bra 	$L__BB1_7;
	setp.gt.f32 	%p15, %f23, %f147;
	selp.f32 	%f104, %f23, %f147, %p15;
	selp.f32 	%f148, %f147, %f23, %p15;
	setp.gt.f32 	%p16, %f104, %f146;
	selp.f32 	%f105, %f104, %f146, %p16;
	selp.f32 	%f147, %f146, %f104, %p16;
	setp.gt.f32 	%p17, %f105, %f145;
	selp.f32 	%f27, %f105, %f145, %p17;
	selp.f32 	%f146, %f145, %f105, %p17;
	setp.leu.f32 	%p18, %f27, %f153;
	mov.f32 	%f144, %f153;
	mov.f32 	%f145, %f27;
	@%p18 bra 	$L__BB1_7;
	mov.f32 	%f144, %f27;
	mov.f32 	%f145, %f153;
$L__BB1_7:
	setp.eq.s32 	%p19, %r33, -4;
	@%p19 bra 	$L__BB1_27;
	max.s32 	%r29, %r5, 2;
	add.s32 	%r8, %r29, -1;
	setp.gt.u32 	%p20, %r7, 6;
	@%p20 bra 	$L__BB1_13;
	setp.gt.f32 	%p21, %f152, %f151;
	selp.f32 	%f38, %f152, %f151, %p21;
	selp.f32 	%f152, %f151, %f152, %p21;
	setp.eq.s32 	%p22, %r8, 1;
	mov.f32 	%f151, %f38;
	@%p22 bra 	$L__BB1_13;
	setp.gt.f32 	%p23, %f38, %f150;
	selp.f32 	%f106, %f38, %f150, %p23;
	selp.f32 	%f151, %f150, %f38, %p23;
	setp.gt.f32 	%p24, %f106, %f149;
	selp.f32 	%f41, %f106, %f149, %p24;
	selp.f32 	%f150, %f149, %f106, %p24;
	setp.eq.s32 	%p25, %r8, 3;
	mov.f32 	%f149, %f41;
	@%p25 bra 	$L__BB1_13;
	setp.gt.f32 	%p26, %f41, %f148;
	selp.f32 	%f107, %f41, %f148, %p26;
	selp.f32 	%f149, %f148, %f41, %p26;
	setp.gt.f32 	%p27, %f107, %f147;
	selp.f32 	%f44, %f107, %f147, %p27;
	selp.f32 	%f148, %f147, %f107, %p27;
	setp.eq.s32 	%p28, %r8, 5;
	mov.f32 	%f147, %f44;
	@%p28 bra 	$L__BB1_13;
	setp.gt.f32 	%p29, %f44, %f146;
	selp.f32 	%f108, %f44, %f146, %p29;
	selp.f32 	%f147, %f146, %f44, %p29;
	setp.gt.f32 	%p30, %f108, %f145;
	selp.f32 	%f109, %f108, %f145, %p30;
	selp.f32 	%f146, %f145, %f108, %p30;
	setp.ne.s32 	%p31, %r8, 7;
	setp.gt.f32 	%p32, %f109, %f144;
	and.pred  	%p33, %p31, %p32;
	selp.f32 	%f48, %f109, %f144, %p33;
	selp.f32 	%f145, %f144, %f109, %p33;
	mov.f32 	%f144, %f48;
$L__BB1_13:
	max.s32 	%r30, %r5, 3;
	add.s32 	%r9, %r30, -2;
	setp.gt.u32 	%p34, %r7, 5;
	@%p34 bra 	$L__BB1_21;
	setp.gt.f32 	%p35, %f152, %f151;
	selp.f32 	%f59, %f152, %f151, %p35;
	selp.f32 	%f152, %f151, %f152, %p35;
	setp.eq.s32 	%p36, %r9, 1;
	mov.f32 	%f151, %f59;
	@%p36 bra 	$L__BB1_21;
	setp.gt.f32 	%p37, %f59, %f150;
	selp.f32 	%f61, %f59, %f150, %p37;
	selp.f32 	%f151, %f150, %f59, %p37;
	setp.eq.s32 	%p38, %r9, 2;
	mov.f32 	%f150, %f61;
	@%p38 bra 	$L__BB1_21;
	setp.gt.f32 	%p39, %f61, %f149;
	selp.f32 	%f63, %f61, %f149, %p39;
	selp.f32 	%f150, %f149, %f61, %p39;
	setp.eq.s32 	%p40, %r9, 3;
	mov.f32 	%f149, %f63;
	@%p40 bra 	$L__BB1_21;
	setp.gt.f32 	%p41, %f63, %f148;
	selp.f32 	%f65, %f63, %f148, %p41;
	selp.f32 	%f149, %f148, %f63, %p41;
	setp.eq.s32 	%p42, %r9, 4;
	mov.f32 	%f148, %f65;
	@%p42 bra 	$L__BB1_21;
	setp.gt.f32 	%p43, %f65, %f147;
	selp.f32 	%f67, %f65, %f147, %p43;
	selp.f32 	%f148, %f147, %f65, %p43;
	setp.eq.s32 	%p44, %r9, 5;
	mov.f32 	%f147, %f67;
	@%p44 bra 	$L__BB1_21;
	setp.gt.f32 	%p45, %f67, %f146;
	selp.f32 	%f69, %f67, %f146, %p45;
	selp.f32 	%f147, %f146, %f67, %p45;
	setp.eq.s32 	%p46, %r9, 6;
	mov.f32 	%f146, %f69;
	@%p46 bra 	$L__BB1_21;
	setp.gt.f32 	%p47, %f69, %f145;
	selp.f32 	%f111, %f69, %f145, %p47;
	selp.f32 	%f146, %f145, %f69, %p47;
	setp.ne.s32 	%p48, %r9, 7;
	setp.gt.f32 	%p49, %f111, %f144;
	and.pred  	%p50, %p48, %p49;
	selp.f32 	%f72, %f111, %f144, %p50;
	selp.f32 	%f145, %f144, %f111, %p50;
	mov.f32 	%f144, %f72;
$L__BB1_21:
	max.s32 	%r31, %r5, 4;
	add.s32 	%r10, %r31, -3;
	setp.gt.u32 	%p51, %r7, 4;
	mov.f32 	%f153, %f144;
	@%p51 bra 	$L__BB1_26;
	setp.gt.f32 	%p52, %f152, %f151;
	selp.f32 	%f83, %f152, %f151, %p52;
	selp.f32 	%f152, %f151, %f152, %p52;
	setp.eq.s32 	%p53, %r10, 1;
	mov.f32 	%f153, %f144;
	mov.f32 	%f151, %f83;
	@%p53 bra 	$L__BB1_26;
	setp.gt.f32 	%p54, %f83, %f150;
	selp.f32 	%f113, %f83, %f150, %p54;
	selp.f32 	%f151, %f150, %f83, %p54;
	setp.gt.f32 	%p55, %f113, %f149;
	selp.f32 	%f114, %f113, %f149, %p55;
	selp.f32 	%f150, %f149, %f113, %p55;
	setp.gt.f32 	%p56, %f114, %f148;
	selp.f32 	%f115, %f114, %f148, %p56;
	selp.f32 	%f149, %f148, %f114, %p56;
	setp.gt.f32 	%p57, %f115, %f147;
	selp.f32 	%f88, %f115, %f147, %p57;
	selp.f32 	%f148, %f147, %f115, %p57;
	setp.eq.s32 	%p58, %r10, 5;
	mov.f32 	%f153, %f144;
	mov.f32 	%f147, %f88;
	@%p58 bra 	$L__BB1_26;
	setp.gt.f32 	%p59, %f88, %f146;
	selp.f32 	%f116, %f88, %f146, %p59;
	selp.f32 	%f147, %f146, %f88, %p59;
	setp.gt.f32 	%p60, %f116, %f145;
	selp.f32 	%f91, %f116, %f145, %p60;
	selp.f32 	%f146, %f145, %f116, %p60;
	setp.leu.f32 	%p61, %f91, %f144;
	mov.f32 	%f153, %f144;
	mov.f32 	%f145, %f91;
	@%p61 bra 	$L__BB1_26;
	mov.f32 	%f153, %f91;
	mov.f32 	%f145, %f144;
$L__BB1_26:
	add.s32 	%r33, %r33, -4;
	bra.uni 	$L__BB1_2;
$L__BB1_27:
	cvta.to.global.u64 	%rd22, %rd1;
	add.s64 	%rd24, %rd22, %rd12;
	ld.global.u64 	%rd25, [%rd24];
	cvta.to.global.u64 	%rd26, %rd25;
	add.s64 	%rd28, %rd26, %rd10;
	st.global.f32 	[%rd28], %f148;
$L__BB1_28:
	ret;

}


// ===== COMPILED SASS (sm_100) =====

	.target	sm_100

	.elftype	@"ET_EXEC"


//--------------------- .note.nv.tkinfo           --------------------------
	.section	.note.nv.tkinfo,"",@"SHT_NOTE"
	.sectionflags	@"SHF_NOTE_NV_TKINFO"
	.tkinfo
        /*0018*/ 	.word	0x00000002
        /*0030*/ 	.string	""
        /*0030*/ 	.string	"ptxas"
        /*0030*/ 	.string	"Cuda compilation tools, release 13.0, V13.0.88"
        /*0030*/ 	.string	"Build cuda_13.0.r13.0/compiler.36424714_0"
        /*0030*/ 	.string	"-arch sm_100 -m 64 "



//--------------------- .note.nv.cuinfo           --------------------------
	.section	.note.nv.cuinfo,"",@"SHT_NOTE"
	.sectionflags	@"SHF_NOTE_NV_CUINFO"
        /*0018*/ 	.short	0x0002
        /*001a*/ 	.short	0x0064
        /*001c*/ 	.short	0x0082
	.zero		2


//--------------------- .nv.info                  --------------------------
	.section	.nv.info,"",@"SHT_CUDA_INFO"
	.align	4


	//----- nvinfo : EIATTR_REGCOUNT
	.align		4
        /*0000*/ 	.byte	0x04, 0x2f
        /*0002*/ 	.short	(.L_1 - .L_0)
	.align		4
.L_0:
        /*0004*/ 	.word	index@(_Z9addKernelPPfS0_ii)
        /*0008*/ 	.word	0x00000020


	//----- nvinfo : EIATTR_FRAME_SIZE
	.align		4
.L_1:
        /*000c*/ 	.byte	0x04, 0x11
        /*000e*/ 	.short	(.L_3 - .L_2)
	.align		4
.L_2:
        /*0010*/ 	.word	index@($__internal_0_$__cuda_sm3x_div_rn_noftz_f32_slowpath)
        /*0014*/ 	.word	0x00000000


	//----- nvinfo : EIATTR_FRAME_SIZE
	.align		4
.L_3:
        /*0018*/ 	.byte	0x04, 0x11
        /*001a*/ 	.short	(.L_5 - .L_4)
	.align		4
.L_4:
        /*001c*/ 	.word	index@(_Z9addKernelPPfS0_ii)
        /*0020*/ 	.word	0x00000000


	//----- nvinfo : EIATTR_REGCOUNT
	.align		4
.L_5:
        /*0024*/ 	.byte	0x04, 0x2f
        /*0026*/ 	.short	(.L_7 - .L_6)
	.align		4
.L_6:
        /*0028*/ 	.word	index@(_Z10addKernel2PPfS0_ii)
        /*002c*/ 	.word	0x00000019


	//----- nvinfo : EIATTR_FRAME_SIZE
	.align		4
.L_7:
        /*0030*/ 	.byte	0x04, 0x11
        /*0032*/ 	.short	(.L_9 - .L_8)
	.align		4
.L_8:
        /*0034*/ 	.word	index@(_Z10addKernel2PPfS0_ii)
        /*0038*/ 	.word	0x00000000


	//----- nvinfo : EIATTR_MIN_STACK_SIZE
	.align		4
.L_9:
        /*003c*/ 	.byte	0x04, 0x12
        /*003e*/ 	.short	(.L_11 - .L_10)
	.align		4
.L_10:
        /*0040*/ 	.word	index@(_Z10addKernel2PPfS0_ii)
        /*0044*/ 	.word	0x00000000


	//----- nvinfo : EIATTR_MIN_STACK_SIZE
	.align		4
.L_11:
        /*0048*/ 	.byte	0x04, 0x12
        /*004a*/ 	.short	(.L_13 - .L_12)
	.align		4
.L_12:
        /*004c*/ 	.word	index@(_Z9addKernelPPfS0_ii)
        /*0050*/ 	.word	0x00000000
.L_13:


//--------------------- .nv.compat                --------------------------
	.section	.nv.compat,"",@"SHT_CUDA_COMPAT_INFO"
	.align	4
        /*0000*/ 	.byte	0x02, 0x09, 0x00, 0x00, 0x02, 0x02, 0x01, 0x00, 0x02, 0x05, 0x05, 0x00, 0x03, 0x07, 0x01, 0x01
        /*0010*/ 	.byte	0x02, 0x03, 0x00, 0x00, 0x02, 0x06, 0x01, 0x00, 0x04, 0x0b, 0x08, 0x00, 0x01, 0x00, 0x00, 0x00
        /*0020*/ 	.byte	0x00, 0x00, 0x00, 0x00


//--------------------- .nv.info._Z10addKernel2PPfS0_ii --------------------------
	.section	.nv.info._Z10addKernel2PPfS0_ii,"",@"SHT_CUDA_INFO"
	.sectionflags	@""
	.align	4


	//----- nvinfo : EIATTR_CUDA_API_VERSION
	.align		4
        /*0000*/ 	.byte	0x04, 0x37
        /*0002*/ 	.short	(.L_15 - .L_14)
.L_14:
        /*0004*/ 	.word	0x00000082


	//----- nvinfo : EIATTR_KPARAM_INFO
	.align		4
.L_15:
        /*0008*/ 	.byte	0x04, 0x17
        /*000a*/ 	.short	(.L_17 - .L_16)
.L_16:
        /*000c*/ 	.word	0x00000000
        /*0010*/ 	.short	0x0003
        /*0012*/ 	.short	0x0014
        /*0014*/ 	.byte	0x00, 0xf0, 0x11, 0x00


	//----- nvinfo : EIATTR_KPARAM_INFO
	.align		4
.L_17:
        /*0018*/ 	.byte	0x04, 0x17
        /*001a*/ 	.short	(.L_19 - .L_18)
.L_18:
        /*001c*/ 	.word	0x00000000
        /*0020*/ 	.short	0x0002
        /*0022*/ 	.short	0x0010
        /*0024*/ 	.byte	0x00, 0xf0, 0x11, 0x00


	//----- nvinfo : EIATTR_KPARAM_INFO
	.align		4
.L_19:
        /*0028*/ 	.byte	0x04, 0x17
        /*002a*/ 	.short	(.L_21 - .L_20)
.L_20:
        /*002c*/ 	.word	0x00000000
        /*0030*/ 	.short	0x0001
        /*0032*/ 	.short	0x0008
        /*0034*/ 	.byte	0x00, 0xf5, 0x21, 0x00


	//----- nvinfo : EIATTR_KPARAM_INFO
	.align		4
.L_21:
        /*0038*/ 	.byte	0x04, 0x17
        /*003a*/ 	.short	(.L_23 - .L_22)
.L_22:
        /*003c*/ 	.word	0x00000000
        /*0040*/ 	.short	0x0000
        /*0042*/ 	.short	0x0000
        /*0044*/ 	.byte	0x00, 0xf5, 0x21, 0x00


	//----- nvinfo : EIATTR_SPARSE_MMA_MASK
	.align		4
.L_23:
        /*0048*/ 	.byte	0x03, 0x50
        /*004a*/ 	.short	0x0000


	//----- nvinfo : EIATTR_MAXREG_COUNT
	.align		4
        /*004c*/ 	.byte	0x03, 0x1b
        /*004e*/ 	.short	0x00ff


	//----- nvinfo : EIATTR_MERCURY_ISA_VERSION
	.align		4
        /*0050*/ 	.byte	0x03, 0x5f
        /*0052*/ 	.short	0x0101


	//----- nvinfo : EIATTR_VRC_CTA_INIT_COUNT
	.align		4
        /*0054*/ 	.byte	0x02, 0x4a
	.zero		1
	.zero		1


	//----- nvinfo : EIATTR_EXIT_INSTR_OFFSETS
	.align		4
        /*0058*/ 	.byte	0x04, 0x1c
        /*005a*/ 	.short	(.L_25 - .L_24)


	//   ....[0]....
.L_24:
        /*005c*/ 	.word	0x00000100


	//   ....[1]....
        /*0060*/ 	.word	0x00000dd0


	//----- nvinfo : EIATTR_CBANK_PARAM_SIZE
	.align		4
.L_25:
        /*0064*/ 	.byte	0x03, 0x19
        /*0066*/ 	.short	0x0018


	//----- nvinfo : EIATTR_PARAM_CBANK
	.align		4
        /*0068*/ 	.byte	0x04, 0x0a
        /*006a*/ 	.short	(.L_27 - .L_26)
	.align		4
.L_26:
        /*006c*/ 	.word	index@(.nv.constant0._Z10addKernel2PPfS0_ii)
        /*0070*/ 	.short	0x0380
        /*0072*/ 	.short	0x0018


	//----- nvinfo : EIATTR_SW_WAR
	.align		4
.L_27:
        /*0074*/ 	.byte	0x04, 0x36
        /*0076*/ 	.short	(.L_29 - .L_28)
.L_28:
        /*0078*/ 	.word	0x00000008
.L_29:


//--------------------- .nv.info._Z9addKernelPPfS0_ii --------------------------
	.section	.nv.info._Z9addKernelPPfS0_ii,"",@"SHT_CUDA_INFO"
	.sectionflags	@""
	.align	4


	//----- nvinfo : EIATTR_CUDA_API_VERSION
	.align		4
        /*0000*/ 	.byte	0x04, 0x37
        /*0002*/ 	.short	(.L_31 - .L_30)
.L_30:
        /*0004*/ 	.word	0x00000082


	//----- nvinfo : EIATTR_KPARAM_INFO
	.align		4
.L_31:
        /*0008*/ 	.byte	0x04, 0x17
        /*000a*/ 	.short	(.L_33 - .L_32)
.L_32:
        /*000c*/ 	.word	0x00000000
        /*0010*/ 	.short	0x0003
        /*0012*/ 	.short	0x0014
        /*0014*/ 	.byte	0x00, 0xf0, 0x11, 0x00


	//----- nvinfo : EIATTR_KPARAM_INFO
	.align		4
.L_33:
        /*0018*/ 	.byte	0x04, 0x17
        /*001a*/ 	.short	(.L_35 - .L_34)
.L_34:
        /*001c*/ 	.word	0x00000000
        /*0020*/ 	.short	0x0002
        /*0022*/ 	.short	0x0010
        /*0024*/ 	.byte	0x00, 0xf0, 0x11, 0x00


	//----- nvinfo : EIATTR_KPARAM_INFO
	.align		4
.L_35:
        /*0028*/ 	.byte	0x04, 0x17
        /*002a*/ 	.short	(.L_37 - .L_36)
.L_36:
        /*002c*/ 	.word	0x00000000
        /*0030*/ 	.short	0x0001
        /*0032*/ 	.short	0x0008
        /*0034*/ 	.byte	0x00, 0xf5, 0x21, 0x00


	//----- nvinfo : EIATTR_KPARAM_INFO
	.align		4
.L_37:
        /*0038*/ 	.byte	0x04, 0x17
        /*003a*/ 	.short	(.L_39 - .L_38)
.L_38:
        /*003c*/ 	.word	0x00000000
        /*0040*/ 	.short	0x0000
        /*0042*/ 	.short	0x0000
        /*0044*/ 	.byte	0x00, 0xf5, 0x21, 0x00


	//----- nvinfo : EIATTR_SPARSE_MMA_MASK
	.align		4
.L_39:
        /*0048*/ 	.byte	0x03, 0x50
        /*004a*/ 	.short	0x0000


	//----- nvinfo : EIATTR_MAXREG_COUNT
	.align		4
        /*004c*/ 	.byte	0x03, 0x1b
        /*004e*/ 	.short	0x00ff


	//----- nvinfo : EIATTR_MERCURY_ISA_VERSION
	.align		4
        /*0050*/ 	.byte	0x03, 0x5f
        /*0052*/ 	.short	0x0101


	//----- nvinfo : EIATTR_VRC_CTA_INIT_COUNT
	.align		4
        /*0054*/ 	.byte	0x02, 0x4a
	.zero		1
	.zero		1


	//----- nvinfo : EIATTR_EXIT_INSTR_OFFSETS
	.align		4
        /*0058*/ 	.byte	0x04, 0x1c
        /*005a*/ 	.short	(.L_41 - .L_40)


	//   ....[0]....
.L_40:
        /*005c*/ 	.word	0x00000100


	//   ....[1]....
        /*0060*/ 	.word	0x00001790


	//----- nvinfo : EIATTR_CRS_STACK_SIZE
	.align		4
.L_41:
        /*0064*/ 	.byte	0x04, 0x1e
        /*0066*/ 	.short	(.L_43 - .L_42)
.L_42:
        /*0068*/ 	.word	0x00000000


	//----- nvinfo : EIATTR_CBANK_PARAM_SIZE
	.align		4
.L_43:
        /*006c*/ 	.byte	0x03, 0x19
        /*006e*/ 	.short	0x0018


	//----- nvinfo : EIATTR_PARAM_CBANK
	.align		4
        /*0070*/ 	.byte	0x04, 0x0a
        /*0072*/ 	.short	(.L_45 - .L_44)
	.align		4
.L_44:
        /*0074*/ 	.word	index@(.nv.constant0._Z9addKernelPPfS0_ii)
        /*0078*/ 	.short	0x0380
        /*007a*/ 	.short	0x0018


	//----- nvinfo : EIATTR_SW_WAR
	.align		4
.L_45:
        /*007c*/ 	.byte	0x04, 0x36
        /*007e*/ 	.short	(.L_47 - .L_46)
.L_46:
        /*0080*/ 	.word	0x00000008
.L_47:


//--------------------- .nv.callgraph             --------------------------
	.section	.nv.callgraph,"",@"SHT_CUDA_CALLGRAPH"
	.align	4
	.sectionentsize	8
	.align		4
        /*0000*/ 	.word	0x00000000
	.align		4
        /*0004*/ 	.word	0xffffffff
	.align		4
        /*0008*/ 	.word	0x00000000
	.align		4
        /*000c*/ 	.word	0xfffffffe
	.align		4
        /*0010*/ 	.word	0x00000000
	.align		4
        /*0014*/ 	.word	0xfffffffd
	.align		4
        /*0018*/ 	.word	0x00000000
	.align		4
        /*001c*/ 	.word	0xfffffffc


//--------------------- .text._Z10addKernel2PPfS0_ii --------------------------
	.section	.text._Z10addKernel2PPfS0_ii,"ax",@progbits
	.align	128
        .global         _Z10addKernel2PPfS0_ii
        .type           _Z10addKernel2PPfS0_ii,@function
        .size           _Z10addKernel2PPfS0_ii,(.L_x_24 - _Z10addKernel2PPfS0_ii)
        .other          _Z10addKernel2PPfS0_ii,@"STO_CUDA_ENTRY STV_DEFAULT"
_Z10addKernel2PPfS0_ii:
.text._Z10addKernel2PPfS0_ii:
[----:B------:R-:W-:Y:S01]  /*0000*/  LDC R1, c[0x0][0x37c] ;  /* 0x0000df00ff017b82 */ /* 0x000fe20000000800 */
[----:B------:R-:W0:Y:S01]  /*0010*/  S2R R0, SR_TID.Y ;  /* 0x0000000000007919 */ /* 0x000e220000002200 */
[----:B------:R-:W1:Y:S01]  /*0020*/  LDCU UR8, c[0x0][0x360] ;  /* 0x00006c00ff0877ac */ /* 0x000e620008000800 */
[----:B------:R-:W0:Y:S01]  /*0030*/  S2R R5, SR_CTAID.Y ;  /* 0x0000000000057919 */ /* 0x000e220000002600 */
[----:B------:R-:W2:Y:S01]  /*0040*/  LDCU.64 UR6, c[0x0][0x390] ;  /* 0x00007200ff0677ac */ /* 0x000ea20008000a00 */
[----:B------:R-:W1:Y:S01]  /*0050*/  S2R R2, SR_TID.X ;  /* 0x0000000000027919 */ /* 0x000e620000002100 */
[----:B------:R-:W0:Y:S01]  /*0060*/  LDCU UR4, c[0x0][0x364] ;  /* 0x00006c80ff0477ac */ /* 0x000e220008000800 */
[----:B------:R-:W1:Y:S01]  /*0070*/  S2R R3, SR_CTAID.X ;  /* 0x0000000000037919 */ /* 0x000e620000002500 */
[----:B--2---:R-:W-:Y:S01]  /*0080*/  UIADD3 UR5, UPT, UPT, UR6, -0x5, URZ ;  /* 0xfffffffb06057890 */ /* 0x004fe2000fffe0ff */
[----:B0-----:R-:W-:Y:S01]  /*0090*/  IMAD R0, R5, UR4, R0 ;  /* 0x0000000405007c24 */ /* 0x001fe2000f8e0200 */
[----:B------:R-:W-:-:S04]  /*00a0*/  UIADD3 UR4, UPT, UPT, UR7, -0x5, URZ ;  /* 0xfffffffb07047890 */ /* 0x000fc8000fffe0ff */
[----:B------:R-:W-:Y:S01]  /*00b0*/  ISETP.GE.AND P0, PT, R0, UR5, PT ;  /* 0x0000000500007c0c */ /* 0x000fe2000bf06270 */
[----:B-1----:R-:W-:-:S05]  /*00c0*/  IMAD R2, R3, UR8, R2 ;  /* 0x0000000803027c24 */ /* 0x002fca000f8e0202 */
[----:B------:R-:W-:-:S04]  /*00d0*/  ISETP.GE.OR P0, PT, R2, UR4, P0 ;  /* 0x0000000402007c0c */ /* 0x000fc80008706670 */
[----:B------:R-:W-:-:S04]  /*00e0*/  ISETP.LT.OR P0, PT, R2, 0x5, P0 ;  /* 0x000000050200780c */ /* 0x000fc80000701670 */
[----:B------:R-:W-:-:S13]  /*00f0*/  ISETP.LT.U32.OR P0, PT, R0, 0x5, P0 ;  /* 0x000000050000780c */ /* 0x000fda0000701470 */
[----:B------:R-:W-:Y:S05]  /*0100*/  @P0 EXIT ;  /* 0x000000000000094d */ /* 0x000fea0003800000 */
[----:B------:R-:W0:Y:S01]  /*0110*/  LDC.64 R8, c[0x0][0x388] ;  /* 0x0000e200ff087b82 */ /* 0x000e220000000a00 */
[----:B------:R-:W1:Y:S01]  /*0120*/  LDCU.64 UR8, c[0x0][0x358] ;  /* 0x00006b00ff0877ac */ /* 0x000e620008000a00 */
[----:B------:R-:W-:-:S04]  /*0130*/  VIADD R5, R0, 0xffffffff ;  /* 0xffffffff00057836 */ /* 0x000fc80000000000 */
[----:B0-----:R-:W-:-:S04]  /*0140*/  IMAD.WIDE.U32 R4, R5, 0x8, R8 ;  /* 0x0000000805047825 */ /* 0x001fc800078e0008 */
[----:B------:R-:W-:Y:S02]  /*0150*/  IMAD.WIDE.U32 R8, R0, 0x8, R8 ;  /* 0x0000000800087825 */ /* 0x000fe400078e0008 */
[----:B-1----:R-:W2:Y:S04]  /*0160*/  LDG.E.64 R4, desc[UR8][R4.64] ;  /* 0x0000000804047981 */ /* 0x002ea8000c1e1b00 */
[----:B------:R-:W3:Y:S04]  /*0170*/  LDG.E.64 R6, desc[UR8][R8.64] ;  /* 0x0000000808067981 */ /* 0x000ee8000c1e1b00 */
[----:B------:R-:W4:Y:S01]  /*0180*/  LDG.E.64 R18, desc[UR8][R8.64+0x8] ;  /* 0x0000080808127981 */ /* 0x000f22000c1e1b00 */
[----:B------:R-:W-:-:S04]  /*0190*/  VIADD R21, R2, 0xffffffff ;  /* 0xffffffff02157836 */ /* 0x000fc80000000000 */
[----:B--2---:R-:W-:-:S04]  /*01a0*/  IMAD.WIDE.U32 R10, R21, 0x4, R4 ;  /* 0x00000004150a7825 */ /* 0x004fc800078e0004 */
[C---:B---3--:R-:W-:Y:S01]  /*01b0*/  IMAD.WIDE.U32 R14, R21.reuse, 0x4, R6 ;  /* 0x00000004150e7825 */ /* 0x048fe200078e0006 */
[----:B------:R0:W5:Y:S03]  /*01c0*/  LDG.E R3, desc[UR8][R10.64] ;  /* 0x000000080a037981 */ /* 0x000166000c1e1900 */
[----:B----4-:R-:W-:-:S04]  /*01d0*/  IMAD.WIDE.U32 R20, R21, 0x4, R18 ;  /* 0x0000000415147825 */ /* 0x010fc800078e0012 */
[C---:B------:R-:W-:Y:S01]  /*01e0*/  IMAD.WIDE.U32 R12, R2.reuse, 0x4, R4 ;  /* 0x00000004020c7825 */ /* 0x040fe200078e0004 */
[----:B------:R1:W5:Y:S03]  /*01f0*/  LDG.E R9, desc[UR8][R20.64] ;  /* 0x0000000814097981 */ /* 0x000366000c1e1900 */
[C---:B------:R-:W-:Y:S01]  /*0200*/  IMAD.WIDE.U32 R16, R2.reuse, 0x4, R6 ;  /* 0x0000000402107825 */ /* 0x040fe200078e0006 */
[----:B------:R1:W5:Y:S03]  /*0210*/  LDG.E R5, desc[UR8][R12.64+0x4] ;  /* 0x000004080c057981 */ /* 0x000366000c1e1900 */
[----:B------:R-:W-:Y:S01]  /*0220*/  IMAD.WIDE.U32 R18, R2, 0x4, R18 ;  /* 0x0000000402127825 */ /* 0x000fe200078e0012 */
[----:B------:R1:W5:Y:S04]  /*0230*/  LDG.E R6, desc[UR8][R12.64] ;  /* 0x000000080c067981 */ /* 0x000368000c1e1900 */
[----:B------:R1:W5:Y:S04]  /*0240*/  LDG.E R7, desc[UR8][R14.64] ;  /* 0x000000080e077981 */ /* 0x000368000c1e1900 */
[----:B------:R1:W5:Y:S04]  /*0250*/  LDG.E R4, desc[UR8][R16.64] ;  /* 0x0000000810047981 */ /* 0x000368000c1e1900 */
[----:B------:R1:W5:Y:S04]  /*0260*/  LDG.E R8, desc[UR8][R16.64+0x4] ;  /* 0x0000040810087981 */ /* 0x000368000c1e1900 */
[----:B------:R1:W5:Y:S04]  /*0270*/  LDG.E R10, desc[UR8][R18.64] ;  /* 0x00000008120a7981 */ /* 0x000368000c1e1900 */
[----:B------:R1:W5:Y:S01]  /*0280*/  LDG.E R22, desc[UR8][R18.64+0x4] ;  /* 0x0000040812167981 */ /* 0x000362000c1e1900 */
[----:B0-----:R-:W-:Y:S01]  /*0290*/  IMAD.MOV.U32 R11, RZ, RZ, 0x4 ;  /* 0x00000004ff0b7424 */ /* 0x001fe200078e00ff */
[----:B------:R-:W-:-:S06]  /*02a0*/  UMOV UR4, 0xfffffff8 ;  /* 0xfffffff800047882 */ /* 0x000fcc0000000000 */
.L_x_5:
[----:B------:R-:W-:Y:S01]  /*02b0*/  UIADD3 UR7, UPT, UPT, UR4, 0x8, URZ ;  /* 0x0000000804077890 */ /* 0x000fe2000fffe0ff */
[----:B-1----:R-:W-:Y:S01]  /*02c0*/  VIADD R13, R11, 0x4 ;  /* 0x000000040b0d7836 */ /* 0x002fe20000000000 */
[----:B------:R-:W-:Y:S01]  /*02d0*/  UIADD3 UR5, UPT, UPT, UR4, 0x4, URZ ;  /* 0x0000000404057890 */ /* 0x000fe2000fffe0ff */
[----:B-----5:R-:W-:Y:S01]  /*02e0*/  IMAD.MOV.U32 R12, RZ, RZ, R22 ;  /* 0x000000ffff0c7224 */ /* 0x020fe200078e0016 */
[----:B------:R-:W-:Y:S01]  /*02f0*/  UISETP.GT.U32.AND UP0, UPT, UR7, 0x7, UPT ;  /* 0x000000070700788c */ /* 0x000fe2000bf04070 */
[----:B------:R-:W-:-:S04]  /*0300*/  UMOV UR6, UR4 ;  /* 0x0000000400067c82 */ /* 0x000fc80008000000 */
[----:B------:R-:W-:-:S04]  /*0310*/  UMOV UR4, UR5 ;  /* 0x0000000500047c82 */ /* 0x000fc80008000000 */
[----:B------:R-:W-:Y:S05]  /*0320*/  BRA.U UP0, `(.L_x_0) ;  /* 0x00000001008c7547 */ /* 0x000fea000b800000 */
[----:B------:R-:W-:Y:S02]  /*0330*/  VIMNMX R12, PT, PT, R13, 0x1, !PT ;  /* 0x000000010d0c7848 */ /* 0x000fe40007fe0100 */
[CC--:B------:R-:W-:Y:S02]  /*0340*/  FSETP.GT.AND P0, PT, R3.reuse, R6.reuse, PT ;  /* 0x000000060300720b */ /* 0x0c0fe40003f04000 */
[----:B------:R-:W-:Y:S01]  /*0350*/  ISETP.NE.AND P1, PT, R12, 0x1, PT ;  /* 0x000000010c00780c */ /* 0x000fe20003f25270 */
[----:B------:R-:W-:Y:S01]  /*0360*/  IMAD.MOV.U32 R12, RZ, RZ, R22 ;  /* 0x000000ffff0c7224 */ /* 0x000fe200078e0016 */
[----:B------:R-:W-:Y:S02]  /*0370*/  FSEL R14, R3, R6, P0 ;  /* 0x00000006030e7208 */ /* 0x000fe40000000000 */
[----:B------:R-:W-:-:S03]  /*0380*/  FSEL R3, R6, R3, P0 ;  /* 0x0000000306037208 */ /* 0x000fc60000000000 */
[----:B------:R-:W-:-:S06]  /*0390*/  IMAD.MOV.U32 R6, RZ, RZ, R14 ;  /* 0x000000ffff067224 */ /* 0x000fcc00078e000e */
[----:B------:R-:W-:Y:S05]  /*03a0*/  @!P1 BRA `(.L_x_0) ;  /* 0x00000000006c9947 */ /* 0x000fea0003800000 */
[----:B------:R-:W-:Y:S01]  /*03b0*/  FSETP.GT.AND P0, PT, R14, R5, PT ;  /* 0x000000050e00720b */ /* 0x000fe20003f04000 */
[----:B------:R-:W-:-:S03]  /*03c0*/  UISETP.NE.AND UP0, UPT, UR6, -0x4, UPT ;  /* 0xfffffffc0600788c */ /* 0x000fc6000bf05270 */
[----:B------:R-:W-:Y:S02]  /*03d0*/  FSEL R12, R14, R5, P0 ;  /* 0x000000050e0c7208 */ /* 0x000fe40000000000 */
[----:B------:R-:W-:Y:S02]  /*03e0*/  FSEL R6, R5, R14, P0 ;  /* 0x0000000e05067208 */ /* 0x000fe40000000000 */
[----:B------:R-:W-:-:S04]  /*03f0*/  FSETP.GT.AND P1, PT, R12, R7, PT ;  /* 0x000000070c00720b */ /* 0x000fc80003f24000 */
[----:B------:R-:W-:Y:S02]  /*0400*/  FSEL R15, R12, R7, P1 ;  /* 0x000000070c0f7208 */ /* 0x000fe40000800000 */
[----:B------:R-:W-:Y:S01]  /*0410*/  FSEL R5, R7, R12, P1 ;  /* 0x0000000c07057208 */ /* 0x000fe20000800000 */
[----:B------:R-:W-:Y:S01]  /*0420*/  IMAD.MOV.U32 R12, RZ, RZ, R22 ;  /* 0x000000ffff0c7224 */ /* 0x000fe200078e0016 */
[----:B------:R-:W-:-:S04]  /*0430*/  FSETP.GT.AND P2, PT, R15, R4, PT ;  /* 0x000000040f00720b */ /* 0x000fc80003f44000 */
[----:B------:R-:W-:Y:S02]  /*0440*/  FSEL R17, R15, R4, P2 ;  /* 0x000000040f117208 */ /* 0x000fe40001000000 */
[----:B------:R-:W-:-:S03]  /*0450*/  FSEL R7, R4, R15, P2 ;  /* 0x0000000f04077208 */ /* 0x000fc60001000000 */
[----:B------:R-:W-:Y:S01]  /*0460*/  IMAD.MOV.U32 R4, RZ, RZ, R17 ;  /* 0x000000ffff047224 */ /* 0x000fe200078e0011 */
[----:B------:R-:W-:Y:S06]  /*0470*/  BRA.U !UP0, `(.L_x_0) ;  /* 0x0000000108387547 */ /* 0x000fec000b800000 */
[----:B------:R-:W-:Y:S01]  /*0480*/  FSETP.GT.AND P0, PT, R17, R8, PT ;  /* 0x000000081100720b */ /* 0x000fe20003f04000 */
[----:B------:R-:W-:-:S03]  /*0490*/  IMAD.MOV.U32 R12, RZ, RZ, R22 ;  /* 0x000000ffff0c7224 */ /* 0x000fc600078e0016 */
[----:B------:R-:W-:Y:S02]  /*04a0*/  FSEL R14, R17, R8, P0 ;  /* 0x00000008110e7208 */ /* 0x000fe40000000000 */
[----:B------:R-:W-:Y:S02]  /*04b0*/  FSEL R4, R8, R17, P0 ;  /* 0x0000001108047208 */ /* 0x000fe40000000000 */
[----:B------:R-:W-:-:S04]  /*04c0*/  FSETP.GT.AND P1, PT, R14, R9, PT ;  /* 0x000000090e00720b */ /* 0x000fc80003f24000 */
[----:B------:R-:W-:Y:S02]  /*04d0*/  FSEL R15, R14, R9, P1 ;  /* 0x000000090e0f7208 */ /* 0x000fe40000800000 */
[----:B------:R-:W-:Y:S02]  /*04e0*/  FSEL R8, R9, R14, P1 ;  /* 0x0000000e09087208 */ /* 0x000fe40000800000 */
[----:B------:R-:W-:-:S04]  /*04f0*/  FSETP.GT.AND P2, PT, R15, R10, PT ;  /* 0x0000000a0f00720b */ /* 0x000fc80003f44000 */
[----:B------:R-:W-:Y:S02]  /*0500*/  FSEL R19, R15, R10, P2 ;  /* 0x0000000a0f137208 */ /* 0x000fe40001000000 */
[----:B------:R-:W-:Y:S02]  /*0510*/  FSEL R9, R10, R15, P2 ;  /* 0x0000000f0a097208 */ /* 0x000fe40001000000 */
[----:B------:R-:W-:Y:S01]  /*0520*/  FSETP.GT.AND P3, PT, R19, R22, PT ;  /* 0x000000161300720b */ /* 0x000fe20003f64000 */
[----:B------:R-:W-:-:S12]  /*0530*/  IMAD.MOV.U32 R10, RZ, RZ, R19 ;  /* 0x000000ffff0a7224 */ /* 0x000fd800078e0013 */
[----:B------:R-:W-:Y:S02]  /*0540*/  @P3 IMAD.MOV.U32 R12, RZ, RZ, R19 ;  /* 0x000000ffff0c3224 */ /* 0x000fe400078e0013 */
[----:B------:R-:W-:-:S07]  /*0550*/  @P3 IMAD.MOV.U32 R10, RZ, RZ, R22 ;  /* 0x000000ffff0a3224 */ /* 0x000fce00078e0016 */
.L_x_0:
[----:B------:R-:W-:-:S13]  /*0560*/  ISETP.NE.AND P0, PT, R11, -0x4, PT ;  /* 0xfffffffc0b00780c */ /* 0x000fda0003f05270 */
[----:B------:R-:W-:Y:S05]  /*0570*/  @!P0 BRA `(.L_x_1) ;  /* 0x0000000800008947 */ /* 0x000fea0003800000 */
[----:B------:R-:W-:-:S09]  /*0580*/  UISETP.GT.U32.AND UP0, UPT, UR7, 0x6, UPT ;  /* 0x000000060700788c */ /* 0x000fd2000bf04070 */
[----:B------:R-:W-:Y:S05]  /*0590*/  BRA.U UP0, `(.L_x_2) ;  /* 0x0000000100947547 */ /* 0x000fea000b800000 */
[----:B------:R-:W-:Y:S02]  /*05a0*/  VIMNMX R14, PT, PT, R13, 0x2, !PT ;  /* 0x000000020d0e7848 */ /* 0x000fe40007fe0100 */
[----:B------:R-:W-:-:S03]  /*05b0*/  FSETP.GT.AND P1, PT, R3, R6, PT ;  /* 0x000000060300720b */ /* 0x000fc60003f24000 */
[----:B------:R-:W-:Y:S01]  /*05c0*/  VIADD R16, R14, 0xffffffff ;  /* 0xffffffff0e107836 */ /* 0x000fe20000000000 */
[----:B------:R-:W-:Y:S02]  /*05d0*/  FSEL R18, R3, R6, P1 ;  /* 0x0000000603127208 */ /* 0x000fe40000800000 */
[----:B------:R-:W-:Y:S02]  /*05e0*/  FSEL R3, R6, R3, P1 ;  /* 0x0000000306037208 */ /* 0x000fe40000800000 */
[----:B------:R-:W-:Y:S01]  /*05f0*/  ISETP.NE.AND P0, PT, R16, 0x1, PT ;  /* 0x000000011000780c */ /* 0x000fe20003f05270 */
[----:B------:R-:W-:-:S12]  /*0600*/  IMAD.MOV.U32 R6, RZ, RZ, R18 ;  /* 0x000000ffff067224 */ /* 0x000fd800078e0012 */
[----:B------:R-:W-:Y:S05]  /*0610*/  @!P0 BRA `(.L_x_2) ;  /* 0x0000000000748947 */ /* 0x000fea0003800000 */
[-C--:B------:R-:W-:Y:S02]  /*0620*/  FSETP.GT.AND P0, PT, R18, R5.reuse, PT ;  /* 0x000000051200720b */ /* 0x080fe40003f04000 */
[----:B------:R-:W-:Y:S02]  /*0630*/  ISETP.NE.AND P2, PT, R16, 0x3, PT ;  /* 0x000000031000780c */ /* 0x000fe40003f45270 */
[----:B------:R-:W-:Y:S02]  /*0640*/  FSEL R14, R18, R5, P0 ;  /* 0x00000005120e7208 */ /* 0x000fe40000000000 */
[----:B------:R-:W-:Y:S02]  /*0650*/  FSEL R6, R5, R18, P0 ;  /* 0x0000001205067208 */ /* 0x000fe40000000000 */
[----:B------:R-:W-:-:S04]  /*0660*/  FSETP.GT.AND P1, PT, R14, R7, PT ;  /* 0x000000070e00720b */ /* 0x000fc80003f24000 */
[----:B------:R-:W-:Y:S02]  /*0670*/  FSEL R17, R14, R7, P1 ;  /* 0x000000070e117208 */ /* 0x000fe40000800000 */
[----:B------:R-:W-:-:S03]  /*0680*/  FSEL R5, R7, R14, P1 ;  /* 0x0000000e07057208 */ /* 0x000fc60000800000 */
[----:B------:R-:W-:Y:S01]  /*0690*/  IMAD.MOV.U32 R7, RZ, RZ, R17 ;  /* 0x000000ffff077224 */ /* 0x000fe200078e0011 */
[----:B------:R-:W-:Y:S06]  /*06a0*/  @!P2 BRA `(.L_x_2) ;  /* 0x000000000050a947 */ /* 0x000fec0003800000 */
[CC--:B------:R-:W-:Y:S02]  /*06b0*/  FSETP.GT.AND P0, PT, R17.reuse, R4.reuse, PT ;  /* 0x000000041100720b */ /* 0x0c0fe40003f04000 */
        /* <DEDUP_REMOVED lines=8> */
[----:B------:R-:W-:-:S04]  /*0740*/  FSETP.GT.AND P1, PT, R18, R9, PT ;  /* 0x000000091200720b */ /* 0x000fc80003f24000 */
[----:B------:R-:W-:Y:S02]  /*0750*/  FSEL R15, R18, R9, P1 ;  /* 0x00000009120f7208 */ /* 0x000fe40000800000 */
[----:B------:R-:W-:Y:S02]  /*0760*/  FSEL R8, R9, R18, P1 ;  /* 0x0000001209087208 */ /* 0x000fe40000800000 */
[----:B------:R-:W-:-:S04]  /*0770*/  FSETP.GT.AND P2, PT, R15, R10, PT ;  /* 0x0000000a0f00720b */ /* 0x000fc80003f44000 */
[----:B------:R-:W-:Y:S02]  /*0780*/  FSEL R17, R15, R10, P2 ;  /* 0x0000000a0f117208 */ /* 0x000fe40001000000 */
[----:B------:R-:W-:Y:S02]  /*0790*/  FSEL R9, R10, R15, P2 ;  /* 0x0000000f0a097208 */ /* 0x000fe40001000000 */
[----:B------:R-:W-:-:S04]  /*07a0*/  FSETP.GT.AND P0, PT, R17, R12, PT ;  /* 0x0000000c1100720b */ /* 0x000fc80003f04000 */
[----:B------:R-:W-:-:S04]  /*07b0*/  ISETP.NE.AND P0, PT, R16, 0x7, P0 ;  /* 0x000000071000780c */ /* 0x000fc80000705270 */
[----:B------:R-:W-:Y:S02]  /*07c0*/  FSEL R14, R17, R12, P0 ;  /* 0x0000000c110e7208 */ /* 0x000fe40000000000 */
[----:B------:R-:W-:-:S03]  /*07d0*/  FSEL R10, R12, R17, P0 ;  /* 0x000000110c0a7208 */ /* 0x000fc60000000000 */
[----:B------:R-:W-:-:S07]  /*07e0*/  IMAD.MOV.U32 R12, RZ, RZ, R14 ;  /* 0x000000ffff0c7224 */ /* 0x000fce00078e000e */
.L_x_2:
        /* <DEDUP_REMOVED lines=10> */
[----:B------:R-:W-:Y:S02]  /*0890*/  ISETP.NE.AND P1, PT, R14, 0x2, PT ;  /* 0x000000020e00780c */ /* 0x000fe40003f25270 */
[----:B------:R-:W-:-:S04]  /*08a0*/  FSETP.GT.AND P0, PT, R18, R5, PT ;  /* 0x000000051200720b */ /* 0x000fc80003f04000 */
[----:B------:R-:W-:Y:S02]  /*08b0*/  FSEL R16, R18, R5, P0 ;  /* 0x0000000512107208 */ /* 0x000fe40000000000 */
[----:B------:R-:W-:-:S03]  /*08c0*/  FSEL R6, R5, R18, P0 ;  /* 0x0000001205067208 */ /* 0x000fc60000000000 */
[----:B------:R-:W-:Y:S02]  /*08d0*/  IMAD.MOV.U32 R5, RZ, RZ, R16 ;  /* 0x000000ffff057224 */ /* 0x000fe400078e0010 */
        /* <DEDUP_REMOVED lines=33> */
.L_x_3:
[----:B------:R-:W-:Y:S01]  /*0af0*/  UISETP.GT.U32.AND UP0, UPT, UR7, 0x4, UPT ;  /* 0x000000040700788c */ /* 0x000fe2000bf04070 */
[----:B------:R-:W-:-:S08]  /*0b00*/  IMAD.MOV.U32 R22, RZ, RZ, R12 ;  /* 0x000000ffff167224 */ /* 0x000fd000078e000c */
[----:B------:R-:W-:Y:S05]  /*0b10*/  BRA.U UP0, `(.L_x_4) ;  /* 0x0000000100907547 */ /* 0x000fea000b800000 */
[----:B------:R-:W-:Y:S01]  /*0b20*/  VIMNMX R13, PT, PT, R13, 0x4, !PT ;  /* 0x000000040d0d7848 */ /* 0x000fe20007fe0100 */
[----:B------:R-:W-:Y:S01]  /*0b30*/  IMAD.MOV.U32 R22, RZ, RZ, R12 ;  /* 0x000000ffff167224 */ /* 0x000fe200078e000c */
[----:B------:R-:W-:-:S03]  /*0b40*/  FSETP.GT.AND P1, PT, R3, R6, PT ;  /* 0x000000060300720b */ /* 0x000fc60003f24000 */
[----:B------:R-:W-:Y:S01]  /*0b50*/  VIADD R16, R13, 0xfffffffd ;  /* 0xfffffffd0d107836 */ /* 0x000fe20000000000 */
[----:B------:R-:W-:Y:S02]  /*0b60*/  FSEL R18, R3, R6, P1 ;  /* 0x0000000603127208 */ /* 0x000fe40000800000 */
[----:B------:R-:W-:Y:S02]  /*0b70*/  FSEL R3, R6, R3, P1 ;  /* 0x0000000306037208 */ /* 0x000fe40000800000 */
[----:B------:R-:W-:Y:S01]  /*0b80*/  ISETP.NE.AND P0, PT, R16, 0x1, PT ;  /* 0x000000011000780c */ /* 0x000fe20003f05270 */
[----:B------:R-:W-:-:S12]  /*0b90*/  IMAD.MOV.U32 R6, RZ, RZ, R18 ;  /* 0x000000ffff067224 */ /* 0x000fd800078e0012 */
[----:B------:R-:W-:Y:S05]  /*0ba0*/  @!P0 BRA `(.L_x_4) ;  /* 0x00000000006c8947 */ /* 0x000fea0003800000 */
[-C--:B------:R-:W-:Y:S01]  /*0bb0*/  FSETP.GT.AND P0, PT, R18, R5.reuse, PT ;  /* 0x000000051200720b */ /* 0x080fe20003f04000 */
[----:B------:R-:W-:Y:S01]  /*0bc0*/  IMAD.MOV.U32 R22, RZ, RZ, R12 ;  /* 0x000000ffff167224 */ /* 0x000fe200078e000c */
[----:B------:R-:W-:Y:S02]  /*0bd0*/  ISETP.NE.AND P4, PT, R16, 0x5, PT ;  /* 0x000000051000780c */ /* 0x000fe40003f85270 */
        /* <DEDUP_REMOVED lines=8> */
[----:B------:R-:W-:-:S04]  /*0c60*/  FSETP.GT.AND P3, PT, R15, R8, PT ;  /* 0x000000080f00720b */ /* 0x000fc80003f64000 */
[----:B------:R-:W-:Y:S02]  /*0c70*/  FSEL R14, R15, R8, P3 ;  /* 0x000000080f0e7208 */ /* 0x000fe40001800000 */
[----:B------:R-:W-:-:S03]  /*0c80*/  FSEL R4, R8, R15, P3 ;  /* 0x0000000f08047208 */ /* 0x000fc60001800000 */
[----:B------:R-:W-:Y:S01]  /*0c90*/  IMAD.MOV.U32 R8, RZ, RZ, R14 ;  /* 0x000000ffff087224 */ /* 0x000fe200078e000e */
[----:B------:R-:W-:Y:S06]  /*0ca0*/  @!P4 BRA `(.L_x_4) ;  /* 0x00000000002cc947 */ /* 0x000fec0003800000 */
[----:B------:R-:W-:Y:S01]  /*0cb0*/  FSETP.GT.AND P0, PT, R14, R9, PT ;  /* 0x000000090e00720b */ /* 0x000fe20003f04000 */
[----:B------:R-:W-:-:S03]  /*0cc0*/  IMAD.MOV.U32 R22, RZ, RZ, R12 ;  /* 0x000000ffff167224 */ /* 0x000fc600078e000c */
        /* <DEDUP_REMOVED lines=9> */
.L_x_4:
[----:B------:R-:W-:Y:S01]  /*0d60*/  VIADD R11, R11, 0xfffffffc ;  /* 0xfffffffc0b0b7836 */ /* 0x000fe20000000000 */
[----:B------:R-:W-:Y:S06]  /*0d70*/  BRA `(.L_x_5) ;  /* 0xfffffff4004c7947 */ /* 0x000fec000383ffff */
.L_x_1:
[----:B------:R-:W0:Y:S02]  /*0d80*/  LDC.64 R6, c[0x0][0x380] ;  /* 0x0000e000ff067b82 */ /* 0x000e240000000a00 */
[----:B0-----:R-:W-:-:S06]  /*0d90*/  IMAD.WIDE.U32 R6, R0, 0x8, R6 ;  /* 0x0000000800067825 */ /* 0x001fcc00078e0006 */
[----:B------:R-:W2:Y:S02]  /*0da0*/  LDG.E.64 R6, desc[UR8][R6.64] ;  /* 0x0000000806067981 */ /* 0x000ea4000c1e1b00 */
[----:B--2---:R-:W-:-:S05]  /*0db0*/  IMAD.WIDE.U32 R2, R2, 0x4, R6 ;  /* 0x0000000402027825 */ /* 0x004fca00078e0006 */
[----:B------:R-:W-:Y:S01]  /*0dc0*/  STG.E desc[UR8][R2.64], R4 ;  /* 0x0000000402007986 */ /* 0x000fe2000c101908 */
[----:B------:R-:W-:Y:S05]  /*0dd0*/  EXIT ;  /* 0x000000000000794d */ /* 0x000fea0003800000 */
.L_x_6:
[----:B------:R-:W-:-:S00]  /*0de0*/  BRA `(.L_x_6) ;  /* 0xfffffffc00fc7947 */ /* 0x000fc0000383ffff */
[----:B------:R-:W-:-:S00]  /*0df0*/  NOP ;  /* 0x0000000000007918 */ /* 0x000fc00000000000 */
        /* <DEDUP_REMOVED lines=8> */
.L_x_24:


//--------------------- .text._Z9addKernelPPfS0_ii --------------------------
	.section	.text._Z9addKernelPPfS0_ii,"ax",@progbits
	.align	128
        .global         _Z9addKernelPPfS0_ii
        .type           _Z9addKernelPPfS0_ii,@function
        .size           _Z9addKernelPPfS0_ii,(.L_x_23 - _Z9addKernelPPfS0_ii)
        .other          _Z9addKernelPPfS0_ii,@"STO_CUDA_ENTRY STV_DEFAULT"
_Z9addKernelPPfS0_ii:
.text._Z9addKernelPPfS0_ii:
        /* <DEDUP_REMOVED lines=19> */
[----:B0-----:R-:W-:-:S05]  /*0130*/  IMAD.WIDE.U32 R14, R0, 0x8, R14 ;  /* 0x00000008000e7825 */ /* 0x001fca00078e000e */
[----:B-1----:R-:W2:Y:S04]  /*0140*/  LDG.E.64 R28, desc[UR4][R14.64+-0x28] ;  /* 0xffffd8040e1c7981 */ /* 0x002ea8000c1e1b00 */
[----:B------:R-:W3:Y:S01]  /*0150*/  LDG.E.64 R6, desc[UR4][R14.64+-0x20] ;  /* 0xffffe0040e067981 */ /* 0x000ee2000c1e1b00 */
[C---:B------:R-:W-:Y:S02]  /*0160*/  IADD3 R12, PT, PT, R2.reuse, -0x5, RZ ;  /* 0xfffffffb020c7810 */ /* 0x040fe40007ffe0ff */
[C---:B------:R-:W-:Y:S02]  /*0170*/  IADD3 R11, PT, PT, R2.reuse, -0x4, RZ ;  /* 0xfffffffc020b7810 */ /* 0x040fe40007ffe0ff */
[C---:B------:R-:W-:Y:S02]  /*0180*/  IADD3 R10, PT, PT, R2.reuse, -0x3, RZ ;  /* 0xfffffffd020a7810 */ /* 0x040fe40007ffe0ff */
[----:B------:R-:W-:-:S02]  /*0190*/  IADD3 R9, PT, PT, R2, -0x2, RZ ;  /* 0xfffffffe02097810 */ /* 0x000fc40007ffe0ff */
[----:B------:R-:W-:Y:S01]  /*01a0*/  IADD3 R8, PT, PT, R2, -0x1, RZ ;  /* 0xffffffff02087810 */ /* 0x000fe20007ffe0ff */
[----:B--2---:R-:W-:-:S04]  /*01b0*/  IMAD.WIDE.U32 R20, R12, 0x4, R28 ;  /* 0x000000040c147825 */ /* 0x004fc800078e001c */
[--C-:B------:R-:W-:Y:S01]  /*01c0*/  IMAD.WIDE.U32 R4, R11, 0x4, R28.reuse ;  /* 0x000000040b047825 */ /* 0x100fe200078e001c */
[----:B------:R-:W2:Y:S03]  /*01d0*/  LDG.E R23, desc[UR4][R20.64] ;  /* 0x0000000414177981 */ /* 0x000ea6000c1e1900 */
[--C-:B------:R-:W-:Y:S01]  /*01e0*/  IMAD.WIDE.U32 R18, R10, 0x4, R28.reuse ;  /* 0x000000040a127825 */ /* 0x100fe200078e001c */
[----:B------:R0:W4:Y:S03]  /*01f0*/  LDG.E R27, desc[UR4][R4.64] ;  /* 0x00000004041b7981 */ /* 0x000126000c1e1900 */
[--C-:B------:R-:W-:Y:S01]  /*0200*/  IMAD.WIDE.U32 R16, R9, 0x4, R28.reuse ;  /* 0x0000000409107825 */ /* 0x100fe200078e001c */
[----:B------:R-:W5:Y:S04]  /*0210*/  LDG.E R26, desc[UR4][R18.64] ;  /* 0x00000004121a7981 */ /* 0x000f68000c1e1900 */
[----:B------:R3:W5:Y:S01]  /*0220*/  LDG.E R25, desc[UR4][R16.64] ;  /* 0x0000000410197981 */ /* 0x000762000c1e1900 */
[----:B0-----:R-:W-:-:S04]  /*0230*/  IMAD.WIDE.U32 R4, R8, 0x4, R28 ;  /* 0x0000000408047825 */ /* 0x001fc800078e001c */
[----:B------:R-:W-:Y:S01]  /*0240*/  IMAD.WIDE.U32 R28, R2, 0x4, R28 ;  /* 0x00000004021c7825 */ /* 0x000fe200078e001c */
[----:B------:R-:W5:Y:S04]  /*0250*/  LDG.E R24, desc[UR4][R4.64] ;  /* 0x0000000404187981 */ /* 0x000f68000c1e1900 */
[----:B------:R-:W5:Y:S04]  /*0260*/  LDG.E R22, desc[UR4][R28.64] ;  /* 0x000000041c167981 */ /* 0x000f68000c1e1900 */
[----:B------:R-:W5:Y:S04]  /*0270*/  LDG.E R21, desc[UR4][R28.64+0x4] ;  /* 0x000004041c157981 */ /* 0x000f68000c1e1900 */
[----:B------:R-:W5:Y:S04]  /*0280*/  LDG.E R3, desc[UR4][R28.64+0x8] ;  /* 0x000008041c037981 */ /* 0x000f68000c1e1900 */
[----:B------:R-:W5:Y:S01]  /*0290*/  LDG.E R4, desc[UR4][R28.64+0xc] ;  /* 0x00000c041c047981 */ /* 0x000f62000c1e1900 */
[----:B---3--:R-:W-:-:S03]  /*02a0*/  IMAD.WIDE.U32 R16, R12, 0x4, R6 ;  /* 0x000000040c107825 */ /* 0x008fc600078e0006 */
[----:B------:R-:W3:Y:S04]  /*02b0*/  LDG.E R5, desc[UR4][R28.64+0x10] ;  /* 0x000010041c057981 */ /* 0x000ee8000c1e1900 */
[----:B------:R0:W3:Y:S04]  /*02c0*/  LDG.E R13, desc[UR4][R28.64+0x14] ;  /* 0x000014041c0d7981 */ /* 0x0000e8000c1e1900 */
[----:B------:R-:W3:Y:S01]  /*02d0*/  LDG.E R20, desc[UR4][R16.64] ;  /* 0x0000000410147981 */ /* 0x000ee2000c1e1900 */
[----:B------:R-:W-:-:S06]  /*02e0*/  IMAD.WIDE.U32 R18, R11, 0x4, R6 ;  /* 0x000000040b127825 */ /* 0x000fcc00078e0006 */
[----:B------:R-:W3:Y:S04]  /*02f0*/  LDG.E R18, desc[UR4][R18.64] ;  /* 0x0000000412127981 */ /* 0x000ee8000c1e1900 */
[----:B------:R-:W3:Y:S01]  /*0300*/  LDG.E.64 R16, desc[UR4][R14.64+-0x18] ;  /* 0xffffe8040e107981 */ /* 0x000ee2000c1e1b00 */
[----:B--2---:R-:W-:-:S04]  /*0310*/  FADD R23, RZ, R23 ;  /* 0x00000017ff177221 */ /* 0x004fc80000000000 */
[----:B----4-:R-:W-:-:S04]  /*0320*/  FADD R23, R23, R27 ;  /* 0x0000001b17177221 */ /* 0x010fc80000000000 */
[----:B-----5:R-:W-:-:S04]  /*0330*/  FADD R26, R23, R26 ;  /* 0x0000001a171a7221 */ /* 0x020fc80000000000 */
[----:B------:R-:W-:Y:S01]  /*0340*/  FADD R25, R26, R25 ;  /* 0x000000191a197221 */ /* 0x000fe20000000000 */
[----:B------:R-:W-:-:S05]  /*0350*/  IMAD.WIDE.U32 R26, R10, 0x4, R6 ;  /* 0x000000040a1a7825 */ /* 0x000fca00078e0006 */
[----:B------:R-:W2:Y:S01]  /*0360*/  LDG.E R19, desc[UR4][R26.64] ;  /* 0x000000041a137981 */ /* 0x000ea2000c1e1900 */
[----:B------:R-:W-:Y:S01]  /*0370*/  FADD R23, R25, R24 ;  /* 0x0000001819177221 */ /* 0x000fe20000000000 */
[----:B------:R-:W-:-:S04]  /*0380*/  IMAD.WIDE.U32 R24, R9, 0x4, R6 ;  /* 0x0000000409187825 */ /* 0x000fc800078e0006 */
[----:B0-----:R-:W-:Y:S02]  /*0390*/  FADD R28, R23, R22 ;  /* 0x00000016171c7221 */ /* 0x001fe40000000000 */
[----:B------:R0:W4:Y:S02]  /*03a0*/  LDG.E R22, desc[UR4][R24.64] ;  /* 0x0000000418167981 */ /* 0x000124000c1e1900 */
[----:B------:R-:W-:Y:S01]  /*03b0*/  FADD R28, R28, R21 ;  /* 0x000000151c1c7221 */ /* 0x000fe20000000000 */
[----:B0-----:R-:W-:-:S04]  /*03c0*/  IMAD.WIDE.U32 R24, R8, 0x4, R6 ;  /* 0x0000000408187825 */ /* 0x001fc800078e0006 */
[----:B------:R-:W-:Y:S01]  /*03d0*/  FADD R23, R28, R3 ;  /* 0x000000031c177221 */ /* 0x000fe20000000000 */
[----:B------:R-:W-:Y:S01]  /*03e0*/  IMAD.WIDE.U32 R6, R2, 0x4, R6 ;  /* 0x0000000402067825 */ /* 0x000fe200078e0006 */
[----:B------:R-:W5:Y:S03]  /*03f0*/  LDG.E R21, desc[UR4][R24.64] ;  /* 0x0000000418157981 */ /* 0x000f66000c1e1900 */
[----:B------:R-:W-:Y:S01]  /*0400*/  FADD R4, R23, R4 ;  /* 0x0000000417047221 */ /* 0x000fe20000000000 */
[----:B------:R-:W5:Y:S03]  /*0410*/  LDG.E R3, desc[UR4][R6.64] ;  /* 0x0000000406037981 */ /* 0x000f66000c1e1900 */
[----:B---3--:R-:W-:Y:S01]  /*0420*/  FADD R4, R4, R5 ;  /* 0x0000000504047221 */ /* 0x008fe20000000000 */
[----:B------:R-:W3:Y:S03]  /*0430*/  LDG.E R23, desc[UR4][R6.64+0x4] ;  /* 0x0000040406177981 */ /* 0x000ee6000c1e1900 */
[----:B------:R-:W-:Y:S01]  /*0440*/  FADD R5, R4, R13 ;  /* 0x0000000d04057221 */ /* 0x000fe20000000000 */
[----:B------:R-:W3:Y:S03]  /*0450*/  LDG.E R24, desc[UR4][R6.64+0x8] ;  /* 0x0000080406187981 */ /* 0x000ee6000c1e1900 */
[----:B------:R-:W-:Y:S01]  /*0460*/  FADD R27, R5, R20 ;  /* 0x00000014051b7221 */ /* 0x000fe20000000000 */
[----:B------:R-:W3:Y:S01]  /*0470*/  LDG.E R13, desc[UR4][R6.64+0xc] ;  /* 0x00000c04060d7981 */ /* 0x000ee2000c1e1900 */
[----:B------:R-:W-:-:S03]  /*0480*/  IMAD.WIDE.U32 R4, R12, 0x4, R16 ;  /* 0x000000040c047825 */ /* 0x000fc600078e0010 */
[----:B------:R-:W3:Y:S04]  /*0490*/  LDG.E R20, desc[UR4][R6.64+0x10] ;  /* 0x0000100406147981 */ /* 0x000ee8000c1e1900 */
[----:B------:R0:W3:Y:S04]  /*04a0*/  LDG.E R26, desc[UR4][R4.64] ;  /* 0x00000004041a7981 */ /* 0x0000e8000c1e1900 */
[----:B------:R1:W3:Y:S01]  /*04b0*/  LDG.E R25, desc[UR4][R6.64+0x14] ;  /* 0x0000140406197981 */ /* 0x0002e2000c1e1900 */
[----:B------:R-:W-:Y:S01]  /*04c0*/  FADD R18, R27, R18 ;  /* 0x000000121b127221 */ /* 0x000fe20000000000 */
[----:B0-----:R-:W-:-:S04]  /*04d0*/  IMAD.WIDE.U32 R4, R11, 0x4, R16 ;  /* 0x000000040b047825 */ /* 0x001fc800078e0010 */
[--C-:B-1----:R-:W-:Y:S01]  /*04e0*/  IMAD.WIDE.U32 R6, R10, 0x4, R16.reuse ;  /* 0x000000040a067825 */ /* 0x102fe200078e0010 */
[----:B------:R-:W3:Y:S05]  /*04f0*/  LDG.E R27, desc[UR4][R4.64] ;  /* 0x00000004041b7981 */ /* 0x000eea000c1e1900 */
[----:B------:R-:W3:Y:S04]  /*0500*/  LDG.E R6, desc[UR4][R6.64] ;  /* 0x0000000406067981 */ /* 0x000ee8000c1e1900 */
[----:B------:R-:W3:Y:S01]  /*0510*/  LDG.E.64 R4, desc[UR4][R14.64+-0x10] ;  /* 0xfffff0040e047981 */ /* 0x000ee2000c1e1b00 */
[----:B------:R-:W-:-:S04]  /*0520*/  IMAD.WIDE.U32 R28, R9, 0x4, R16 ;  /* 0x00000004091c7825 */ /* 0x000fc800078e0010 */
[----:B--2---:R-:W-:-:S04]  /*0530*/  FADD R19, R18, R19 ;  /* 0x0000001312137221 */ /* 0x004fc80000000000 */
[----:B----4-:R-:W-:Y:S01]  /*0540*/  FADD R22, R19, R22 ;  /* 0x0000001613167221 */ /* 0x010fe20000000000 */
[----:B------:R-:W-:-:S04]  /*0550*/  IMAD.WIDE.U32 R18, R8, 0x4, R16 ;  /* 0x0000000408127825 */ /* 0x000fc800078e0010 */
[----:B-----5:R-:W-:Y:S01]  /*0560*/  FADD R22, R22, R21 ;  /* 0x0000001516167221 */ /* 0x020fe20000000000 */
[----:B------:R-:W-:Y:S01]  /*0570*/  IMAD.WIDE.U32 R16, R2, 0x4, R16 ;  /* 0x0000000402107825 */ /* 0x000fe200078e0010 */
[----:B------:R-:W2:Y:S03]  /*0580*/  LDG.E R7, desc[UR4][R18.64] ;  /* 0x0000000412077981 */ /* 0x000ea6000c1e1900 */
[----:B------:R-:W-:Y:S02]  /*0590*/  FADD R22, R22, R3 ;  /* 0x0000000316167221 */ /* 0x000fe40000000000 */
[----:B------:R-:W4:Y:S02]  /*05a0*/  LDG.E R3, desc[UR4][R28.64] ;  /* 0x000000041c037981 */ /* 0x000f24000c1e1900 */
[----:B---3--:R-:W-:-:S04]  /*05b0*/  FADD R23, R22, R23 ;  /* 0x0000001716177221 */ /* 0x008fc80000000000 */
[----:B------:R-:W-:Y:S02]  /*05c0*/  FADD R24, R23, R24 ;  /* 0x0000001817187221 */ /* 0x000fe40000000000 */
[----:B------:R-:W3:Y:S02]  /*05d0*/  LDG.E R23, desc[UR4][R16.64+0x10] ;  /* 0x0000100410177981 */ /* 0x000ee4000c1e1900 */
[----:B------:R-:W-:Y:S02]  /*05e0*/  FADD R21, R24, R13 ;  /* 0x0000000d18157221 */ /* 0x000fe40000000000 */
[----:B------:R-:W5:Y:S02]  /*05f0*/  LDG.E R13, desc[UR4][R16.64] ;  /* 0x00000004100d7981 */ /* 0x000f64000c1e1900 */
[----:B------:R-:W-:Y:S02]  /*0600*/  FADD R22, R21, R20 ;  /* 0x0000001415167221 */ /* 0x000fe40000000000 */
[----:B------:R-:W3:Y:S04]  /*0610*/  LDG.E R20, desc[UR4][R16.64+0x4] ;  /* 0x0000040410147981 */ /* 0x000ee8000c1e1900 */
[----:B------:R-:W3:Y:S01]  /*0620*/  LDG.E R21, desc[UR4][R16.64+0x8] ;  /* 0x0000080410157981 */ /* 0x000ee2000c1e1900 */
[----:B------:R-:W-:-:S03]  /*0630*/  FADD R25, R22, R25 ;  /* 0x0000001916197221 */ /* 0x000fc60000000000 */
[----:B------:R-:W3:Y:S01]  /*0640*/  LDG.E R22, desc[UR4][R16.64+0xc] ;  /* 0x00000c0410167981 */ /* 0x000ee2000c1e1900 */
[----:B------:R-:W-:-:S03]  /*0650*/  FADD R26, R25, R26 ;  /* 0x0000001a191a7221 */ /* 0x000fc60000000000 */
[----:B------:R0:W3:Y:S01]  /*0660*/  LDG.E R24, desc[UR4][R16.64+0x14] ;  /* 0x0000140410187981 */ /* 0x0000e2000c1e1900 */
[----:B------:R-:W-:Y:S01]  /*0670*/  FADD R27, R26, R27 ;  /* 0x0000001b1a1b7221 */ /* 0x000fe20000000000 */
[----:B0-----:R-:W-:-:S04]  /*0680*/  IMAD.WIDE.U32 R16, R11, 0x4, R4 ;  /* 0x000000040b107825 */ /* 0x001fc800078e0004 */
[----:B------:R-:W-:Y:S01]  /*0690*/  IMAD.WIDE.U32 R18, R12, 0x4, R4 ;  /* 0x000000040c127825 */ /* 0x000fe200078e0004 */
[----:B------:R0:W3:Y:S03]  /*06a0*/  LDG.E R25, desc[UR4][R16.64] ;  /* 0x0000000410197981 */ /* 0x0000e6000c1e1900 */
[----:B------:R-:W-:Y:S02]  /*06b0*/  FADD R27, R27, R6 ;  /* 0x000000061b1b7221 */ /* 0x000fe40000000000 */
[----:B------:R1:W3:Y:S01]  /*06c0*/  LDG.E R6, desc[UR4][R18.64] ;  /* 0x0000000412067981 */ /* 0x0002e2000c1e1900 */
[----:B0-----:R-:W-:-:S05]  /*06d0*/  IMAD.WIDE.U32 R16, R10, 0x4, R4 ;  /* 0x000000040a107825 */ /* 0x001fca00078e0004 */
[----:B------:R-:W3:Y:S04]  /*06e0*/  LDG.E R26, desc[UR4][R16.64] ;  /* 0x00000004101a7981 */ /* 0x000ee8000c1e1900 */
[----:B------:R-:W3:Y:S01]  /*06f0*/  LDG.E.64 R16, desc[UR4][R14.64+-0x8] ;  /* 0xfffff8040e107981 */ /* 0x000ee2000c1e1b00 */
[----:B-1----:R-:W-:-:S06]  /*0700*/  IMAD.WIDE.U32 R18, R9, 0x4, R4 ;  /* 0x0000000409127825 */ /* 0x002fcc00078e0004 */
[----:B------:R0:W3:Y:S01]  /*0710*/  LDG.E R18, desc[UR4][R18.64] ;  /* 0x0000000412127981 */ /* 0x0000e2000c1e1900 */
[----:B----4-:R-:W-:-:S04]  /*0720*/  FADD R28, R27, R3 ;  /* 0x000000031b1c7221 */ /* 0x010fc80000000000 */
[----:B--2---:R-:W-:-:S04]  /*0730*/  FADD R28, R28, R7 ;  /* 0x000000071c1c7221 */ /* 0x004fc80000000000 */
[----:B-----5:R-:W-:Y:S01]  /*0740*/  FADD R13, R28, R13 ;  /* 0x0000000d1c0d7221 */ /* 0x020fe20000000000 */
[----:B------:R-:W-:-:S04]  /*0750*/  IMAD.WIDE.U32 R28, R8, 0x4, R4 ;  /* 0x00000004081c7825 */ /* 0x000fc800078e0004 */
[----:B---3--:R-:W-:Y:S01]  /*0760*/  FADD R20, R13, R20 ;  /* 0x000000140d147221 */ /* 0x008fe20000000000 */
[----:B------:R-:W-:Y:S01]  /*0770*/  IMAD.WIDE.U32 R4, R2, 0x4, R4 ;  /* 0x0000000402047825 */ /* 0x000fe200078e0004 */
[----:B------:R-:W2:Y:S03]  /*0780*/  LDG.E R3, desc[UR4][R28.64] ;  /* 0x000000041c037981 */ /* 0x000ea6000c1e1900 */
[----:B------:R-:W-:Y:S01]  /*0790*/  FADD R21, R20, R21 ;  /* 0x0000001514157221 */ /* 0x000fe20000000000 */
[----:B------:R-:W3:Y:S03]  /*07a0*/  LDG.E R7, desc[UR4][R4.64] ;  /* 0x0000000404077981 */ /* 0x000ee6000c1e1900 */
[----:B------:R-:W-:Y:S01]  /*07b0*/  FADD R22, R21, R22 ;  /* 0x0000001615167221 */ /* 0x000fe20000000000 */
[----:B------:R-:W4:Y:S03]  /*07c0*/  LDG.E R13, desc[UR4][R4.64+0x4] ;  /* 0x00000404040d7981 */ /* 0x000f26000c1e1900 */
[----:B------:R-:W-:Y:S01]  /*07d0*/  FADD R23, R22, R23 ;  /* 0x0000001716177221 */ /* 0x000fe20000000000 */
[----:B------:R-:W5:Y:S03]  /*07e0*/  LDG.E R20, desc[UR4][R4.64+0x8] ;  /* 0x0000080404147981 */ /* 0x000f66000c1e1900 */
[----:B------:R-:W-:Y:S01]  /*07f0*/  FADD R23, R23, R24 ;  /* 0x0000001817177221 */ /* 0x000fe20000000000 */
[----:B------:R-:W5:Y:S03]  /*0800*/  LDG.E R21, desc[UR4][R4.64+0x10] ;  /* 0x0000100404157981 */ /* 0x000f66000c1e1900 */
[----:B------:R-:W-:-:S02]  /*0810*/  FADD R22, R23, R6 ;  /* 0x0000000617167221 */ /* 0x000fc40000000000 */
[----:B------:R-:W5:Y:S02]  /*0820*/  LDG.E R6, desc[UR4][R4.64+0xc] ;  /* 0x00000c0404067981 */ /* 0x000f64000c1e1900 */
[----:B0-----:R-:W-:Y:S02]  /*0830*/  FADD R19, R22, R25 ;  /* 0x0000001916137221 */ /* 0x001fe40000000000 */
[----:B------:R0:W5:Y:S01]  /*0840*/  LDG.E R22, desc[UR4][R4.64+0x14] ;  /* 0x0000140404167981 */ /* 0x000162000c1e1900 */
[----:B------:R-:W-:-:S05]  /*0850*/  IMAD.WIDE.U32 R24, R12, 0x4, R16 ;  /* 0x000000040c187825 */ /* 0x000fca00078e0010 */
[----:B------:R1:W5:Y:S01]  /*0860*/  LDG.E R23, desc[UR4][R24.64] ;  /* 0x0000000418177981 */ /* 0x000362000c1e1900 */
[----:B0-----:R-:W-:-:S04]  /*0870*/  IMAD.WIDE.U32 R4, R10, 0x4, R16 ;  /* 0x000000040a047825 */ /* 0x001fc800078e0010 */
[----:B-1----:R-:W-:-:S06]  /*0880*/  IMAD.WIDE.U32 R24, R11, 0x4, R16 ;  /* 0x000000040b187825 */ /* 0x002fcc00078e0010 */
[----:B------:R-:W5:Y:S04]  /*0890*/  LDG.E R25, desc[UR4][R24.64] ;  /* 0x0000000418197981 */ /* 0x000f68000c1e1900 */
[----:B------:R0:W5:Y:S02]  /*08a0*/  LDG.E R24, desc[UR4][R4.64] ;  /* 0x0000000404187981 */ /* 0x000164000c1e1900 */
[----:B0-----:R-:W-:-:S05]  /*08b0*/  IMAD.WIDE.U32 R4, R9, 0x4, R16 ;  /* 0x0000000409047825 */ /* 0x001fca00078e0010 */
[----:B------:R-:W5:Y:S04]  /*08c0*/  LDG.E R27, desc[UR4][R4.64] ;  /* 0x00000004041b7981 */ /* 0x000f68000c1e1900 */
[----:B------:R-:W5:Y:S01]  /*08d0*/  LDG.E.64 R4, desc[UR4][R14.64] ;  /* 0x000000040e047981 */ /* 0x000f62000c1e1b00 */
[----:B------:R-:W-:-:S04]  /*08e0*/  FADD R19, R19, R26 ;  /* 0x0000001a13137221 */ /* 0x000fc80000000000 */
[----:B------:R-:W-:Y:S01]  /*08f0*/  FADD R26, R19, R18 ;  /* 0x00000012131a7221 */ /* 0x000fe20000000000 */
[----:B------:R-:W-:-:S06]  /*0900*/  IMAD.WIDE.U32 R18, R8, 0x4, R16 ;  /* 0x0000000408127825 */ /* 0x000fcc00078e0010 */
[----:B------:R-:W5:Y:S01]  /*0910*/  LDG.E R18, desc[UR4][R18.64] ;  /* 0x0000000412127981 */ /* 0x000f62000c1e1900 */
[----:B------:R-:W-:-:S05]  /*0920*/  IMAD.WIDE.U32 R16, R2, 0x4, R16 ;  /* 0x0000000402107825 */ /* 0x000fca00078e0010 */
[----:B------:R-:W5:Y:S01]  /*0930*/  LDG.E R19, desc[UR4][R16.64+0x10] ;  /* 0x0000100410137981 */ /* 0x000f62000c1e1900 */
[----:B--2---:R-:W-:-:S03]  /*0940*/  FADD R26, R26, R3 ;  /* 0x000000031a1a7221 */ /* 0x004fc60000000000 */
[----:B------:R-:W2:Y:S01]  /*0950*/  LDG.E R3, desc[UR4][R16.64] ;  /* 0x0000000410037981 */ /* 0x000ea2000c1e1900 */
[----:B---3--:R-:W-:-:S03]  /*0960*/  FADD R26, R26, R7 ;  /* 0x000000071a1a7221 */ /* 0x008fc60000000000 */
[----:B------:R-:W3:Y:S01]  /*0970*/  LDG.E R7, desc[UR4][R16.64+0x8] ;  /* 0x0000080410077981 */ /* 0x000ee2000c1e1900 */
[----:B----4-:R-:W-:-:S04]  /*0980*/  FADD R13, R26, R13 ;  /* 0x0000000d1a0d7221 */ /* 0x010fc80000000000 */
[----:B-----5:R-:W-:-:S04]  /*0990*/  FADD R13, R13, R20 ;  /* 0x000000140d0d7221 */ /* 0x020fc80000000000 */
[----:B------:R-:W-:Y:S02]  /*09a0*/  FADD R6, R13, R6 ;  /* 0x000000060d067221 */ /* 0x000fe40000000000 */
[----:B------:R-:W4:Y:S02]  /*09b0*/  LDG.E R13, desc[UR4][R16.64+0x14] ;  /* 0x00001404100d7981 */ /* 0x000f24000c1e1900 */
[----:B------:R-:W-:Y:S02]  /*09c0*/  FADD R21, R6, R21 ;  /* 0x0000001506157221 */ /* 0x000fe40000000000 */
[----:B------:R-:W5:Y:S02]  /*09d0*/  LDG.E R6, desc[UR4][R16.64+0x4] ;  /* 0x0000040410067981 */ /* 0x000f64000c1e1900 */
[----:B------:R-:W-:-:S04]  /*09e0*/  FADD R22, R21, R22 ;  /* 0x0000001615167221 */ /* 0x000fc80000000000 */
[----:B------:R-:W-:-:S04]  /*09f0*/  FADD R22, R22, R23 ;  /* 0x0000001716167221 */ /* 0x000fc80000000000 */
[----:B------:R-:W-:Y:S02]  /*0a00*/  FADD R25, R22, R25 ;  /* 0x0000001916197221 */ /* 0x000fe40000000000 */
[----:B------:R0:W4:Y:S02]  /*0a10*/  LDG.E R22, desc[UR4][R16.64+0xc] ;  /* 0x00000c0410167981 */ /* 0x000124000c1e1900 */
[----:B------:R-:W-:-:S04]  /*0a20*/  FADD R24, R25, R24 ;  /* 0x0000001819187221 */ /* 0x000fc80000000000 */
[----:B------:R-:W-:Y:S01]  /*0a30*/  FADD R27, R24, R27 ;  /* 0x0000001b181b7221 */ /* 0x000fe20000000000 */
[----:B------:R-:W-:-:S04]  /*0a40*/  IMAD.WIDE.U32 R24, R12, 0x4, R4 ;  /* 0x000000040c187825 */ /* 0x000fc800078e0004 */
[--C-:B0-----:R-:W-:Y:S02]  /*0a50*/  IMAD.WIDE.U32 R16, R10, 0x4, R4.reuse ;  /* 0x000000040a107825 */ /* 0x101fe400078e0004 */
[----:B------:R-:W4:Y:S02]  /*0a60*/  LDG.E R24, desc[UR4][R24.64] ;  /* 0x0000000418187981 */ /* 0x000f24000c1e1900 */
[----:B------:R-:W-:-:S05]  /*0a70*/  IMAD.WIDE.U32 R20, R11, 0x4, R4 ;  /* 0x000000040b147825 */ /* 0x000fca00078e0004 */
[----:B------:R-:W4:Y:S04]  /*0a80*/  LDG.E R23, desc[UR4][R20.64] ;  /* 0x0000000414177981 */ /* 0x000f28000c1e1900 */
[----:B------:R0:W4:Y:S02]  /*0a90*/  LDG.E R25, desc[UR4][R16.64] ;  /* 0x0000000410197981 */ /* 0x000124000c1e1900 */
[----:B0-----:R-:W-:-:S05]  /*0aa0*/  IMAD.WIDE.U32 R16, R9, 0x4, R4 ;  /* 0x0000000409107825 */ /* 0x001fca00078e0004 */
[----:B------:R-:W4:Y:S04]  /*0ab0*/  LDG.E R26, desc[UR4][R16.64] ;  /* 0x00000004101a7981 */ /* 0x000f28000c1e1900 */
[----:B------:R-:W4:Y:S01]  /*0ac0*/  LDG.E.64 R16, desc[UR4][R14.64+0x8] ;  /* 0x000008040e107981 */ /* 0x000f22000c1e1b00 */
[----:B------:R-:W-:-:S04]  /*0ad0*/  IMAD.WIDE.U32 R20, R8, 0x4, R4 ;  /* 0x0000000408147825 */ /* 0x000fc800078e0004 */
[----:B------:R-:W-:Y:S02]  /*0ae0*/  IMAD.WIDE.U32 R4, R2, 0x4, R4 ;  /* 0x0000000402047825 */ /* 0x000fe400078e0004 */
[----:B------:R-:W4:Y:S02]  /*0af0*/  LDG.E R20, desc[UR4][R20.64] ;  /* 0x0000000414147981 */ /* 0x000f24000c1e1900 */
[----:B------:R-:W-:Y:S02]  /*0b00*/  FADD R28, R27, R18 ;  /* 0x000000121b1c7221 */ /* 0x000fe40000000000 */
[----:B------:R-:W4:Y:S04]  /*0b10*/  LDG.E R18, desc[UR4][R4.64] ;  /* 0x0000000404127981 */ /* 0x000f28000c1e1900 */
[----:B------:R-:W4:Y:S01]  /*0b20*/  LDG.E R21, desc[UR4][R4.64+0xc] ;  /* 0x00000c0404157981 */ /* 0x000f22000c1e1900 */
[----:B--2---:R-:W-:-:S04]  /*0b30*/  FADD R3, R28, R3 ;  /* 0x000000031c037221 */ /* 0x004fc80000000000 */
[----:B-----5:R-:W-:Y:S02]  /*0b40*/  FADD R6, R3, R6 ;  /* 0x0000000603067221 */ /* 0x020fe40000000000 */
[----:B------:R-:W2:Y:S02]  /*0b50*/  LDG.E R3, desc[UR4][R4.64+0x4] ;  /* 0x0000040404037981 */ /* 0x000ea4000c1e1900 */
[----:B---3--:R-:W-:-:S04]  /*0b60*/  FADD R7, R6, R7 ;  /* 0x0000000706077221 */ /* 0x008fc80000000000 */
[----:B----4-:R-:W-:-:S04]  /*0b70*/  FADD R22, R7, R22 ;  /* 0x0000001607167221 */ /* 0x010fc80000000000 */
[----:B------:R-:W-:Y:S02]  /*0b80*/  FADD R22, R22, R19 ;  /* 0x0000001316167221 */ /* 0x000fe40000000000 */
[----:B------:R-:W3:Y:S02]  /*0b90*/  LDG.E R19, desc[UR4][R4.64+0x10] ;  /* 0x0000100404137981 */ /* 0x000ee4000c1e1900 */
[----:B------:R-:W-:Y:S02]  /*0ba0*/  FADD R7, R22, R13 ;  /* 0x0000000d16077221 */ /* 0x000fe40000000000 */
[----:B------:R-:W4:Y:S04]  /*0bb0*/  LDG.E R13, desc[UR4][R4.64+0x8] ;  /* 0x00000804040d7981 */ /* 0x000f28000c1e1900 */
[----:B------:R0:W5:Y:S01]  /*0bc0*/  LDG.E R22, desc[UR4][R4.64+0x14] ;  /* 0x0000140404167981 */ /* 0x000162000c1e1900 */
[----:B------:R-:W-:-:S04]  /*0bd0*/  FADD R24, R7, R24 ;  /* 0x0000001807187221 */ /* 0x000fc80000000000 */
[----:B------:R-:W-:-:S04]  /*0be0*/  FADD R24, R24, R23 ;  /* 0x0000001718187221 */ /* 0x000fc80000000000 */
[----:B------:R-:W-:Y:S01]  /*0bf0*/  FADD R25, R24, R25 ;  /* 0x0000001918197221 */ /* 0x000fe20000000000 */
[----:B------:R-:W-:-:S04]  /*0c00*/  IMAD.WIDE.U32 R6, R12, 0x4, R16 ;  /* 0x000000040c067825 */ /* 0x000fc800078e0010 */
[----:B0-----:R-:W-:Y:S01]  /*0c10*/  IMAD.WIDE.U32 R4, R11, 0x4, R16 ;  /* 0x000000040b047825 */ /* 0x001fe200078e0010 */
[----:B------:R0:W5:Y:S04]  /*0c20*/  LDG.E R24, desc[UR4][R6.64] ;  /* 0x0000000406187981 */ /* 0x000168000c1e1900 */
[----:B------:R-:W5:Y:S01]  /*0c30*/  LDG.E R23, desc[UR4][R4.64] ;  /* 0x0000000404177981 */ /* 0x000f62000c1e1900 */
[----:B------:R-:W-:Y:S01]  /*0c40*/  FADD R27, R25, R26 ;  /* 0x0000001a191b7221 */ /* 0x000fe20000000000 */
[--C-:B0-----:R-:W-:Y:S02]  /*0c50*/  IMAD.WIDE.U32 R6, R10, 0x4, R16.reuse ;  /* 0x000000040a067825 */ /* 0x101fe400078e0010 */
[----:B------:R-:W5:Y:S04]  /*0c60*/  LDG.E.64 R4, desc[UR4][R14.64+0x10] ;  /* 0x000010040e047981 */ /* 0x000f68000c1e1b00 */
[----:B------:R0:W5:Y:S02]  /*0c70*/  LDG.E R25, desc[UR4][R6.64] ;  /* 0x0000000406197981 */ /* 0x000164000c1e1900 */
[----:B0-----:R-:W-:-:S05]  /*0c80*/  IMAD.WIDE.U32 R6, R9, 0x4, R16 ;  /* 0x0000000409067825 */ /* 0x001fca00078e0010 */
[----:B------:R0:W5:Y:S01]  /*0c90*/  LDG.E R26, desc[UR4][R6.64] ;  /* 0x00000004061a7981 */ /* 0x000162000c1e1900 */
[----:B------:R-:W-:Y:S01]  /*0ca0*/  FADD R20, R27, R20 ;  /* 0x000000141b147221 */ /* 0x000fe20000000000 */
[----:B0-----:R-:W-:-:S04]  /*0cb0*/  IMAD.WIDE.U32 R6, R8, 0x4, R16 ;  /* 0x0000000408067825 */ /* 0x001fc800078e0010 */
[----:B------:R-:W-:Y:S02]  /*0cc0*/  IMAD.WIDE.U32 R16, R2, 0x4, R16 ;  /* 0x0000000402107825 */ /* 0x000fe400078e0010 */
[----:B------:R-:W5:Y:S02]  /*0cd0*/  LDG.E R6, desc[UR4][R6.64] ;  /* 0x0000000406067981 */ /* 0x000f64000c1e1900 */
[----:B------:R-:W-:Y:S02]  /*0ce0*/  FADD R20, R20, R18 ;  /* 0x0000001214147221 */ /* 0x000fe40000000000 */
[----:B------:R-:W5:Y:S04]  /*0cf0*/  LDG.E R18, desc[UR4][R16.64] ;  /* 0x0000000410127981 */ /* 0x000f68000c1e1900 */
[----:B------:R-:W5:Y:S01]  /*0d00*/  LDG.E R7, desc[UR4][R16.64+0x4] ;  /* 0x0000040410077981 */ /* 0x000f62000c1e1900 */
[----:B--2---:R-:W-:-:S03]  /*0d10*/  FADD R20, R20, R3 ;  /* 0x0000000314147221 */ /* 0x004fc60000000000 */
[----:B------:R-:W2:Y:S01]  /*0d20*/  LDG.E R3, desc[UR4][R16.64+0x8] ;  /* 0x0000080410037981 */ /* 0x000ea2000c1e1900 */
[----:B----4-:R-:W-:-:S03]  /*0d30*/  FADD R20, R20, R13 ;  /* 0x0000000d14147221 */ /* 0x010fc60000000000 */
[----:B------:R-:W4:Y:S01]  /*0d40*/  LDG.E R13, desc[UR4][R16.64+0xc] ;  /* 0x00000c04100d7981 */ /* 0x000f22000c1e1900 */
[----:B------:R-:W-:-:S04]  /*0d50*/  FADD R20, R20, R21 ;  /* 0x0000001514147221 */ /* 0x000fc80000000000 */
[----:B---3--:R-:W-:Y:S02]  /*0d60*/  FADD R19, R20, R19 ;  /* 0x0000001314137221 */ /* 0x008fe40000000000 */
[----:B------:R-:W3:Y:S02]  /*0d70*/  LDG.E R20, desc[UR4][R16.64+0x14] ;  /* 0x0000140410147981 */ /* 0x000ee4000c1e1900 */
[----:B-----5:R-:W-:Y:S02]  /*0d80*/  FADD R21, R19, R22 ;  /* 0x0000001613157221 */ /* 0x020fe40000000000 */
[----:B------:R0:W5:Y:S02]  /*0d90*/  LDG.E R19, desc[UR4][R16.64+0x10] ;  /* 0x0000100410137981 */ /* 0x000164000c1e1900 */
[----:B------:R-:W-:-:S04]  /*0da0*/  FADD R24, R21, R24 ;  /* 0x0000001815187221 */ /* 0x000fc80000000000 */
[----:B------:R-:W-:Y:S01]  /*0db0*/  FADD R24, R24, R23 ;  /* 0x0000001718187221 */ /* 0x000fe20000000000 */
[----:B0-----:R-:W-:-:S04]  /*0dc0*/  IMAD.WIDE.U32 R16, R12, 0x4, R4 ;  /* 0x000000040c107825 */ /* 0x001fc800078e0004 */
[----:B------:R-:W-:Y:S01]  /*0dd0*/  IMAD.WIDE.U32 R22, R11, 0x4, R4 ;  /* 0x000000040b167825 */ /* 0x000fe200078e0004 */
[----:B------:R0:W3:Y:S03]  /*0de0*/  LDG.E R21, desc[UR4][R16.64] ;  /* 0x0000000410157981 */ /* 0x0000e6000c1e1900 */
[----:B------:R-:W-:Y:S01]  /*0df0*/  FADD R27, R24, R25 ;  /* 0x00000019181b7221 */ /* 0x000fe20000000000 */
[--C-:B------:R-:W-:Y:S01]  /*0e00*/  IMAD.WIDE.U32 R24, R10, 0x4, R4.reuse ;  /* 0x000000040a187825 */ /* 0x100fe200078e0004 */
[----:B------:R-:W3:Y:S03]  /*0e10*/  LDG.E R22, desc[UR4][R22.64] ;  /* 0x0000000416167981 */ /* 0x000ee6000c1e1900 */
[----:B0-----:R-:W-:-:S04]  /*0e20*/  IMAD.WIDE.U32 R16, R9, 0x4, R4 ;  /* 0x0000000409107825 */ /* 0x001fc800078e0004 */
[----:B------:R-:W-:Y:S01]  /*0e30*/  FADD R27, R27, R26 ;  /* 0x0000001a1b1b7221 */ /* 0x000fe20000000000 */
[----:B------:R-:W3:Y:S04]  /*0e40*/  LDG.E R23, desc[UR4][R24.64] ;  /* 0x0000000418177981 */ /* 0x000ee8000c1e1900 */
[----:B------:R0:W3:Y:S02]  /*0e50*/  LDG.E R26, desc[UR4][R16.64] ;  /* 0x00000004101a7981 */ /* 0x0000e4000c1e1900 */
[----:B0-----:R-:W-:-:S04]  /*0e60*/  IMAD.WIDE.U32 R16, R8, 0x4, R4 ;  /* 0x0000000408107825 */ /* 0x001fc800078e0004 */
[----:B------:R-:W-:Y:S01]  /*0e70*/  FADD R27, R27, R6 ;  /* 0x000000061b1b7221 */ /* 0x000fe20000000000 */
[----:B------:R-:W-:Y:S01]  /*0e80*/  IMAD.WIDE.U32 R4, R2, 0x4, R4 ;  /* 0x0000000402047825 */ /* 0x000fe200078e0004 */
[----:B------:R-:W3:Y:S03]  /*0e90*/  LDG.E R6, desc[UR4][R16.64] ;  /* 0x0000000410067981 */ /* 0x000ee6000c1e1900 */
[----:B------:R-:W-:Y:S02]  /*0ea0*/  FADD R28, R27, R18 ;  /* 0x000000121b1c7221 */ /* 0x000fe40000000000 */
[----:B------:R-:W3:Y:S02]  /*0eb0*/  LDG.E R18, desc[UR4][R4.64] ;  /* 0x0000000404127981 */ /* 0x000ee4000c1e1900 */
[----:B------:R-:W-:Y:S02]  /*0ec0*/  FADD R28, R28, R7 ;  /* 0x000000071c1c7221 */ /* 0x000fe40000000000 */
[----:B------:R-:W3:Y:S04]  /*0ed0*/  LDG.E R7, desc[UR4][R4.64+0x4] ;  /* 0x0000040404077981 */ /* 0x000ee8000c1e1900 */
[----:B------:R-:W3:Y:S04]  /*0ee0*/  LDG.E.64 R16, desc[UR4][R14.64+0x18] ;  /* 0x000018040e107981 */ /* 0x000ee8000c1e1b00 */
[----:B------:R-:W3:Y:S04]  /*0ef0*/  LDG.E R25, desc[UR4][R4.64+0x8] ;  /* 0x0000080404197981 */ /* 0x000ee8000c1e1900 */
[----:B------:R-:W3:Y:S01]  /*0f00*/  LDG.E R24, desc[UR4][R4.64+0x10] ;  /* 0x0000100404187981 */ /* 0x000ee2000c1e1900 */
[----:B--2---:R-:W-:-:S04]  /*0f10*/  FADD R28, R28, R3 ;  /* 0x000000031c1c7221 */ /* 0x004fc80000000000 */
[----:B----4-:R-:W-:-:S04]  /*0f20*/  FADD R28, R28, R13 ;  /* 0x0000000d1c1c7221 */ /* 0x010fc80000000000 */
[----:B-----5:R-:W-:-:S04]  /*0f30*/  FADD R19, R28, R19 ;  /* 0x000000131c137221 */ /* 0x020fc80000000000 */
[----:B---3--:R-:W-:-:S04]  /*0f40*/  FADD R20, R19, R20 ;  /* 0x0000001413147221 */ /* 0x008fc80000000000 */
[----:B------:R-:W-:-:S04]  /*0f50*/  FADD R21, R20, R21 ;  /* 0x0000001514157221 */ /* 0x000fc80000000000 */
[----:B------:R-:W-:-:S04]  /*0f60*/  FADD R22, R21, R22 ;  /* 0x0000001615167221 */ /* 0x000fc80000000000 */
[----:B------:R-:W-:-:S04]  /*0f70*/  FADD R23, R22, R23 ;  /* 0x0000001716177221 */ /* 0x000fc80000000000 */
[----:B------:R-:W-:-:S04]  /*0f80*/  FADD R23, R23, R26 ;  /* 0x0000001a17177221 */ /* 0x000fc80000000000 */
[----:B------:R-:W-:-:S04]  /*0f90*/  FADD R23, R23, R6 ;  /* 0x0000000617177221 */ /* 0x000fc80000000000 */
[----:B------:R-:W-:Y:S02]  /*0fa0*/  FADD R6, R23, R18 ;  /* 0x0000001217067221 */ /* 0x000fe40000000000 */
[----:B------:R-:W2:Y:S02]  /*0fb0*/  LDG.E R23, desc[UR4][R4.64+0x14] ;  /* 0x0000140404177981 */ /* 0x000ea4000c1e1900 */
[----:B------:R-:W-:Y:S02]  /*0fc0*/  FADD R6, R6, R7 ;  /* 0x0000000706067221 */ /* 0x000fe40000000000 */
[----:B------:R0:W3:Y:S01]  /*0fd0*/  LDG.E R7, desc[UR4][R4.64+0xc] ;  /* 0x00000c0404077981 */ /* 0x0000e2000c1e1900 */
[----:B------:R-:W-:-:S04]  /*0fe0*/  IMAD.WIDE.U32 R18, R12, 0x4, R16 ;  /* 0x000000040c127825 */ /* 0x000fc800078e0010 */
[--C-:B------:R-:W-:Y:S01]  /*0ff0*/  IMAD.WIDE.U32 R20, R11, 0x4, R16.reuse ;  /* 0x000000040b147825 */ /* 0x100fe200078e0010 */
[----:B------:R1:W4:Y:S03]  /*1000*/  LDG.E R22, desc[UR4][R18.64] ;  /* 0x0000000412167981 */ /* 0x000326000c1e1900 */
[----:B0-----:R-:W-:-:S04]  /*1010*/  IMAD.WIDE.U32 R4, R10, 0x4, R16 ;  /* 0x000000040a047825 */ /* 0x001fc800078e0010 */
[----:B------:R-:W-:-:S04]  /*1020*/  IMAD.WIDE.U32 R26, R8, 0x4, R16 ;  /* 0x00000004081a7825 */ /* 0x000fc800078e0010 */
[----:B------:R-:W-:Y:S01]  /*1030*/  FADD R25, R6, R25 ;  /* 0x0000001906197221 */ /* 0x000fe20000000000 */
[----:B------:R-:W5:Y:S01]  /*1040*/  LDG.E R20, desc[UR4][R20.64] ;  /* 0x0000000414147981 */ /* 0x000f62000c1e1900 */
[----:B-1----:R-:W-:-:S03]  /*1050*/  IMAD.WIDE.U32 R18, R9, 0x4, R16 ;  /* 0x0000000409127825 */ /* 0x002fc600078e0010 */
[----:B------:R-:W5:Y:S01]  /*1060*/  LDG.E R4, desc[UR4][R4.64] ;  /* 0x0000000404047981 */ /* 0x000f62000c1e1900 */
[----:B------:R-:W-:-:S03]  /*1070*/  IMAD.WIDE.U32 R16, R2, 0x4, R16 ;  /* 0x0000000402107825 */ /* 0x000fc600078e0010 */
[----:B------:R-:W5:Y:S04]  /*1080*/  LDG.E R19, desc[UR4][R18.64] ;  /* 0x0000000412137981 */ /* 0x000f68000c1e1900 */
[----:B------:R5:W5:Y:S04]  /*1090*/  LDG.E R13, desc[UR4][R26.64] ;  /* 0x000000041a0d7981 */ /* 0x000b68000c1e1900 */
[----:B------:R-:W5:Y:S04]  /*10a0*/  LDG.E R21, desc[UR4][R16.64+0x4] ;  /* 0x0000040410157981 */ /* 0x000f68000c1e1900 */
[----:B------:R-:W5:Y:S04]  /*10b0*/  LDG.E R18, desc[UR4][R16.64] ;  /* 0x0000000410127981 */ /* 0x000f68000c1e1900 */
[----:B------:R-:W5:Y:S04]  /*10c0*/  LDG.E R3, desc[UR4][R16.64+0x8] ;  /* 0x0000080410037981 */ /* 0x000f68000c1e1900 */
[----:B------:R-:W5:Y:S04]  /*10d0*/  LDG.E R6, desc[UR4][R16.64+0xc] ;  /* 0x00000c0410067981 */ /* 0x000f68000c1e1900 */
[----:B------:R-:W5:Y:S04]  /*10e0*/  LDG.E R5, desc[UR4][R16.64+0x10] ;  /* 0x0000100410057981 */ /* 0x000f68000c1e1900 */
[----:B------:R-:W5:Y:S04]  /*10f0*/  LDG.E R26, desc[UR4][R16.64+0x14] ;  /* 0x00001404101a7981 */ /* 0x000f68000c1e1900 */
[----:B------:R-:W5:Y:S04]  /*1100*/  LDG.E.64 R16, desc[UR4][R14.64+0x20] ;  /* 0x000020040e107981 */ /* 0x000f68000c1e1b00 */
[----:B------:R-:W5:Y:S01]  /*1110*/  LDG.E.64 R14, desc[UR4][R14.64+0x28] ;  /* 0x000028040e0e7981 */ /* 0x000f62000c1e1b00 */
[----:B---3--:R-:W-:-:S04]  /*1120*/  FADD R7, R25, R7 ;  /* 0x0000000719077221 */ /* 0x008fc80000000000 */
[----:B------:R-:W-:-:S04]  /*1130*/  FADD R24, R7, R24 ;  /* 0x0000001807187221 */ /* 0x000fc80000000000 */
[----:B--2---:R-:W-:-:S04]  /*1140*/  FADD R23, R24, R23 ;  /* 0x0000001718177221 */ /* 0x004fc80000000000 */
[----:B----4-:R-:W-:-:S04]  /*1150*/  FADD R23, R23, R22 ;  /* 0x0000001617177221 */ /* 0x010fc80000000000 */
[----:B-----5:R-:W-:-:S04]  /*1160*/  FADD R27, R23, R20 ;  /* 0x00000014171b7221 */ /* 0x020fc80000000000 */
[----:B------:R-:W-:-:S04]  /*1170*/  FADD R28, R27, R4 ;  /* 0x000000041b1c7221 */ /* 0x000fc80000000000 */
[----:B------:R-:W-:-:S04]  /*1180*/  FADD R28, R28, R19 ;  /* 0x000000131c1c7221 */ /* 0x000fc80000000000 */
[----:B------:R-:W-:-:S04]  /*1190*/  FADD R13, R28, R13 ;  /* 0x0000000d1c0d7221 */ /* 0x000fc80000000000 */
[----:B------:R-:W-:Y:S01]  /*11a0*/  FADD R28, R13, R18 ;  /* 0x000000120d1c7221 */ /* 0x000fe20000000000 */
[----:B------:R-:W-:-:S04]  /*11b0*/  IMAD.WIDE.U32 R24, R12, 0x4, R16 ;  /* 0x000000040c187825 */ /* 0x000fc800078e0010 */
[--C-:B------:R-:W-:Y:S01]  /*11c0*/  IMAD.WIDE.U32 R22, R11, 0x4, R16.reuse ;  /* 0x000000040b167825 */ /* 0x100fe200078e0010 */
[----:B------:R0:W2:Y:S04]  /*11d0*/  LDG.E R7, desc[UR4][R24.64] ;  /* 0x0000000418077981 */ /* 0x0000a8000c1e1900 */
[----:B------:R1:W3:Y:S01]  /*11e0*/  LDG.E R4, desc[UR4][R22.64] ;  /* 0x0000000416047981 */ /* 0x0002e2000c1e1900 */
[----:B0-----:R-:W-:-:S04]  /*11f0*/  IMAD.WIDE.U32 R24, R10, 0x4, R16 ;  /* 0x000000040a187825 */ /* 0x001fc800078e0010 */
[--C-:B-1----:R-:W-:Y:S01]  /*1200*/  IMAD.WIDE.U32 R22, R9, 0x4, R16.reuse ;  /* 0x0000000409167825 */ /* 0x102fe200078e0010 */
[----:B------:R-:W4:Y:S04]  /*1210*/  LDG.E R20, desc[UR4][R24.64] ;  /* 0x0000000418147981 */ /* 0x000f28000c1e1900 */
[----:B------:R0:W5:Y:S02]  /*1220*/  LDG.E R19, desc[UR4][R22.64] ;  /* 0x0000000416137981 */ /* 0x000164000c1e1900 */
[----:B0-----:R-:W-:-:S04]  /*1230*/  IMAD.WIDE.U32 R22, R8, 0x4, R16 ;  /* 0x0000000408167825 */ /* 0x001fc800078e0010 */
[----:B------:R-:W-:Y:S02]  /*1240*/  IMAD.WIDE.U32 R16, R2, 0x4, R16 ;  /* 0x0000000402107825 */ /* 0x000fe400078e0010 */
[----:B------:R-:W5:Y:S04]  /*1250*/  LDG.E R22, desc[UR4][R22.64] ;  /* 0x0000000416167981 */ /* 0x000f68000c1e1900 */
[----:B------:R-:W5:Y:S04]  /*1260*/  LDG.E R18, desc[UR4][R16.64] ;  /* 0x0000000410127981 */ /* 0x000f68000c1e1900 */
[----:B------:R-:W5:Y:S04]  /*1270*/  LDG.E R25, desc[UR4][R16.64+0x4] ;  /* 0x0000040410197981 */ /* 0x000f68000c1e1900 */
[----:B------:R-:W5:Y:S01]  /*1280*/  LDG.E R24, desc[UR4][R16.64+0x8] ;  /* 0x0000080410187981 */ /* 0x000f62000c1e1900 */
[----:B------:R-:W-:-:S03]  /*1290*/  FADD R27, R28, R21 ;  /* 0x000000151c1b7221 */ /* 0x000fc60000000000 */
[----:B------:R-:W5:Y:S01]  /*12a0*/  LDG.E R23, desc[UR4][R16.64+0xc] ;  /* 0x00000c0410177981 */ /* 0x000f62000c1e1900 */
[----:B------:R-:W-:-:S03]  /*12b0*/  IMAD.WIDE.U32 R12, R12, 0x4, R14 ;  /* 0x000000040c0c7825 */ /* 0x000fc600078e000e */
[----:B------:R-:W5:Y:S04]  /*12c0*/  LDG.E R21, desc[UR4][R16.64+0x10] ;  /* 0x0000100410157981 */ /* 0x000f68000c1e1900 */
[----:B------:R-:W5:Y:S04]  /*12d0*/  LDG.E R16, desc[UR4][R16.64+0x14] ;  /* 0x0000140410107981 */ /* 0x000f68000c1e1900 */
[----:B------:R0:W5:Y:S02]  /*12e0*/  LDG.E R17, desc[UR4][R12.64] ;  /* 0x000000040c117981 */ /* 0x000164000c1e1900 */
[----:B0-----:R-:W-:-:S04]  /*12f0*/  IMAD.WIDE.U32 R12, R11, 0x4, R14 ;  /* 0x000000040b0c7825 */ /* 0x001fc800078e000e */
[--C-:B------:R-:W-:Y:S02]  /*1300*/  IMAD.WIDE.U32 R10, R10, 0x4, R14.reuse ;  /* 0x000000040a0a7825 */ /* 0x100fe400078e000e */
[----:B------:R-:W5:Y:S04]  /*1310*/  LDG.E R12, desc[UR4][R12.64] ;  /* 0x000000040c0c7981 */ /* 0x000f68000c1e1900 */
[----:B------:R0:W5:Y:S02]  /*1320*/  LDG.E R13, desc[UR4][R10.64] ;  /* 0x000000040a0d7981 */ /* 0x000164000c1e1900 */
[----:B0-----:R-:W-:-:S04]  /*1330*/  IMAD.WIDE.U32 R10, R9, 0x4, R14 ;  /* 0x00000004090a7825 */ /* 0x001fc800078e000e */
[--C-:B------:R-:W-:Y:S01]  /*1340*/  IMAD.WIDE.U32 R8, R8, 0x4, R14.reuse ;  /* 0x0000000408087825 */ /* 0x100fe200078e000e */
[----:B------:R-:W5:Y:S03]  /*1350*/  LDG.E R28, desc[UR4][R10.64] ;  /* 0x000000040a1c7981 */ /* 0x000f66000c1e1900 */
[----:B------:R-:W-:Y:S02]  /*1360*/  IMAD.WIDE.U32 R14, R2, 0x4, R14 ;  /* 0x00000004020e7825 */ /* 0x000fe400078e000e */
[----:B------:R-:W5:Y:S02]  /*1370*/  LDG.E R8, desc[UR4][R8.64] ;  /* 0x0000000408087981 */ /* 0x000f64000c1e1900 */
[----:B------:R-:W-:Y:S02]  /*1380*/  FADD R27, R27, R3 ;  /* 0x000000031b1b7221 */ /* 0x000fe40000000000 */
[----:B------:R-:W5:Y:S02]  /*1390*/  LDG.E R3, desc[UR4][R14.64] ;  /* 0x000000040e037981 */ /* 0x000f64000c1e1900 */
[----:B------:R-:W-:-:S02]  /*13a0*/  FADD R27, R27, R6 ;  /* 0x000000061b1b7221 */ /* 0x000fc40000000000 */
[----:B------:R-:W5:Y:S02]  /*13b0*/  LDG.E R6, desc[UR4][R14.64+0x4] ;  /* 0x000004040e067981 */ /* 0x000f64000c1e1900 */
[----:B------:R-:W-:Y:S02]  /*13c0*/  FADD R29, R27, R5 ;  /* 0x000000051b1d7221 */ /* 0x000fe40000000000 */
[----:B------:R-:W5:Y:S04]  /*13d0*/  LDG.E R27, desc[UR4][R14.64+0x8] ;  /* 0x000008040e1b7981 */ /* 0x000f68000c1e1900 */
[----:B------:R-:W5:Y:S04]  /*13e0*/  LDG.E R5, desc[UR4][R14.64+0xc] ;  /* 0x00000c040e057981 */ /* 0x000f68000c1e1900 */
[----:B------:R-:W5:Y:S04]  /*13f0*/  LDG.E R10, desc[UR4][R14.64+0x10] ;  /* 0x000010040e0a7981 */ /* 0x000f68000c1e1900 */
[----:B------:R-:W5:Y:S01]  /*1400*/  LDG.E R9, desc[UR4][R14.64+0x14] ;  /* 0x000014040e097981 */ /* 0x000f62000c1e1900 */
[----:B------:R-:W-:Y:S01]  /*1410*/  FADD R26, R29, R26 ;  /* 0x0000001a1d1a7221 */ /* 0x000fe20000000000 */
[----:B------:R-:W-:Y:S03]  /*1420*/  BSSY.RECONVERGENT B0, `(.L_x_7) ;  /* 0x0000024000007945 */ /* 0x000fe60003800200 */
[----:B--2---:R-:W-:-:S04]  /*1430*/  FADD R7, R26, R7 ;  /* 0x000000071a077221 */ /* 0x004fc80000000000 */
[----:B---3--:R-:W-:-:S04]  /*1440*/  FADD R7, R7, R4 ;  /* 0x0000000407077221 */ /* 0x008fc80000000000 */
[----:B----4-:R-:W-:-:S04]  /*1450*/  FADD R20, R7, R20 ;  /* 0x0000001407147221 */ /* 0x010fc80000000000 */
[----:B-----5:R-:W-:-:S04]  /*1460*/  FADD R19, R20, R19 ;  /* 0x0000001314137221 */ /* 0x020fc80000000000 */
[----:B------:R-:W-:-:S04]  /*1470*/  FADD R19, R19, R22 ;  /* 0x0000001613137221 */ /* 0x000fc80000000000 */
        /* <DEDUP_REMOVED lines=14> */
[----:B------:R-:W-:Y:S01]  /*1560*/  FADD R3, R6, R5 ;  /* 0x0000000506037221 */ /* 0x000fe20000000000 */
[----:B------:R-:W-:-:S03]  /*1570*/  HFMA2 R6, -RZ, RZ, 1.431640625, 0.102294921875 ;  /* 0x3dba2e8cff067431 */ /* 0x000fc600000001ff */
[----:B------:R-:W-:Y:S01]  /*1580*/  FADD R10, R3, R10 ;  /* 0x0000000a030a7221 */ /* 0x000fe20000000000 */
[----:B------:R-:W-:-:S03]  /*1590*/  MOV R5, 0x41300000 ;  /* 0x4130000000057802 */ /* 0x000fc60000000f00 */
[----:B------:R-:W-:Y:S02]  /*15a0*/  FADD R3, R10, R9 ;  /* 0x000000090a037221 */ /* 0x000fe40000000000 */
[----:B------:R-:W-:Y:S02]  /*15b0*/  FFMA R4, R6, -R5, 1 ;  /* 0x3f80000006047423 */ /* 0x000fe40000000805 */
[----:B------:R-:W0:Y:S02]  /*15c0*/  FCHK P0, R3, 11 ;  /* 0x4130000003007902 */ /* 0x000e240000000000 */
[----:B------:R-:W-:-:S04]  /*15d0*/  FFMA R4, R4, R6, 0.090909093618392944336 ;  /* 0x3dba2e8c04047423 */ /* 0x000fc80000000006 */
[----:B------:R-:W-:-:S04]  /*15e0*/  FFMA R6, R3, R4, RZ ;  /* 0x0000000403067223 */ /* 0x000fc800000000ff */
[----:B------:R-:W-:-:S04]  /*15f0*/  FFMA R7, R6, -11, R3 ;  /* 0xc130000006077823 */ /* 0x000fc80000000003 */
[----:B------:R-:W-:Y:S01]  /*1600*/  FFMA R4, R4, R7, R6 ;  /* 0x0000000704047223 */ /* 0x000fe20000000006 */
[----:B0-----:R-:W-:Y:S06]  /*1610*/  @!P0 BRA `(.L_x_8) ;  /* 0x0000000000108947 */ /* 0x001fec0003800000 */
[----:B------:R-:W-:Y:S02]  /*1620*/  MOV R4, R3 ;  /* 0x0000000300047202 */ /* 0x000fe40000000f00 */
[----:B------:R-:W-:-:S07]  /*1630*/  MOV R6, 0x1650 ;  /* 0x0000165000067802 */ /* 0x000fce0000000f00 */
[----:B------:R-:W-:Y:S05]  /*1640*/  CALL.REL.NOINC `($__internal_0_$__cuda_sm3x_div_rn_noftz_f32_slowpath) ;  /* 0x0000000000547944 */ /* 0x000fea0003c00000 */
[----:B------:R-:W-:-:S07]  /*1650*/  MOV R4, R3 ;  /* 0x0000000300047202 */ /* 0x000fce0000000f00 */
.L_x_8:
[----:B------:R-:W-:Y:S05]  /*1660*/  BSYNC.RECONVERGENT B0 ;  /* 0x0000000000007941 */ /* 0x000fea0003800200 */
.L_x_7:
[----:B------:R-:W-:Y:S01]  /*1670*/  HFMA2 R6, -RZ, RZ, 1.431640625, 0.102294921875 ;  /* 0x3dba2e8cff067431 */ /* 0x000fe200000001ff */
[----:B------:R-:W0:Y:S01]  /*1680*/  FCHK P0, R4, 11 ;  /* 0x4130000004007902 */ /* 0x000e220000000000 */
[----:B------:R-:W-:Y:S03]  /*1690*/  BSSY.RECONVERGENT B0, `(.L_x_9) ;  /* 0x000000a000007945 */ /* 0x000fe60003800200 */
[----:B------:R-:W-:-:S04]  /*16a0*/  FFMA R3, R6, -R5, 1 ;  /* 0x3f80000006037423 */ /* 0x000fc80000000805 */
[----:B------:R-:W-:-:S04]  /*16b0*/  FFMA R3, R3, R6, 0.090909093618392944336 ;  /* 0x3dba2e8c03037423 */ /* 0x000fc80000000006 */
[----:B------:R-:W-:-:S04]  /*16c0*/  FFMA R7, R3, R4, RZ ;  /* 0x0000000403077223 */ /* 0x000fc800000000ff */
[----:B------:R-:W-:-:S04]  /*16d0*/  FFMA R6, R7, -11, R4 ;  /* 0xc130000007067823 */ /* 0x000fc80000000004 */
[----:B------:R-:W-:Y:S01]  /*16e0*/  FFMA R7, R3, R6, R7 ;  /* 0x0000000603077223 */ /* 0x000fe20000000007 */
[----:B0-----:R-:W-:Y:S06]  /*16f0*/  @!P0 BRA `(.L_x_10) ;  /* 0x00000000000c8947 */ /* 0x001fec0003800000 */
[----:B------:R-:W-:-:S07]  /*1700*/  MOV R6, 0x1720 ;  /* 0x0000172000067802 */ /* 0x000fce0000000f00 */
[----:B------:R-:W-:Y:S05]  /*1710*/  CALL.REL.NOINC `($__internal_0_$__cuda_sm3x_div_rn_noftz_f32_slowpath) ;  /* 0x0000000000207944 */ /* 0x000fea0003c00000 */
[----:B------:R-:W-:-:S07]  /*1720*/  MOV R7, R3 ;  /* 0x0000000300077202 */ /* 0x000fce0000000f00 */
.L_x_10:
[----:B------:R-:W-:Y:S05]  /*1730*/  BSYNC.RECONVERGENT B0 ;  /* 0x0000000000007941 */ /* 0x000fea0003800200 */
.L_x_9:
[----:B------:R-:W0:Y:S02]  /*1740*/  LDC.64 R4, c[0x0][0x380] ;  /* 0x0000e000ff047b82 */ /* 0x000e240000000a00 */
[----:B0-----:R-:W-:-:S06]  /*1750*/  IMAD.WIDE.U32 R4, R0, 0x8, R4 ;  /* 0x0000000800047825 */ /* 0x001fcc00078e0004 */
[----:B------:R-:W2:Y:S02]  /*1760*/  LDG.E.64 R4, desc[UR4][R4.64] ;  /* 0x0000000404047981 */ /* 0x000ea4000c1e1b00 */
[----:B--2---:R-:W-:-:S05]  /*1770*/  IMAD.WIDE.U32 R2, R2, 0x4, R4 ;  /* 0x0000000402027825 */ /* 0x004fca00078e0004 */
[----:B------:R-:W-:Y:S01]  /*1780*/  STG.E desc[UR4][R2.64], R7 ;  /* 0x0000000702007986 */ /* 0x000fe2000c101904 */
[----:B------:R-:W-:Y:S05]  /*1790*/  EXIT ;  /* 0x000000000000794d */ /* 0x000fea0003800000 */
        .weak           $__internal_0_$__cuda_sm3x_div_rn_noftz_f32_slowpath
        .type           $__internal_0_$__cuda_sm3x_div_rn_noftz_f32_slowpath,@function
        .size           $__internal_0_$__cuda_sm3x_div_rn_noftz_f32_slowpath,(.L_x_23 - $__internal_0_$__cuda_sm3x_div_rn_noftz_f32_slowpath)
$__internal_0_$__cuda_sm3x_div_rn_noftz_f32_slowpath:
[----:B------:R-:W-:Y:S01]  /*17a0*/  SHF.R.U32.HI R7, RZ, 0x17, R5 ;  /* 0x00000017ff077819 */ /* 0x000fe20000011605 */
[----:B------:R-:W-:Y:S01]  /*17b0*/  BSSY.RECONVERGENT B1, `(.L_x_11) ;  /* 0x0000064000017945 */ /* 0x000fe20003800200 */
[----:B------:R-:W-:Y:S01]  /*17c0*/  SHF.R.U32.HI R3, RZ, 0x17, R4 ;  /* 0x00000017ff037819 */ /* 0x000fe20000011604 */
[----:B------:R-:W-:Y:S01]  /*17d0*/  HFMA2 R9, -RZ, RZ, 2.59375, 0 ;  /* 0x41300000ff097431 */ /* 0x000fe200000001ff */
[----:B------:R-:W-:Y:S02]  /*17e0*/  LOP3.LUT R7, R7, 0xff, RZ, 0xc0, !PT ;  /* 0x000000ff07077812 */ /* 0x000fe400078ec0ff */
[----:B------:R-:W-:Y:S02]  /*17f0*/  LOP3.LUT R13, R3, 0xff, RZ, 0xc0, !PT ;  /* 0x000000ff030d7812 */ /* 0x000fe400078ec0ff */
[----:B------:R-:W-:Y:S02]  /*1800*/  IADD3 R10, PT, PT, R7, -0x1, RZ ;  /* 0xffffffff070a7810 */ /* 0x000fe40007ffe0ff */
[----:B------:R-:W-:-:S02]  /*1810*/  IADD3 R11, PT, PT, R13, -0x1, RZ ;  /* 0xffffffff0d0b7810 */ /* 0x000fc40007ffe0ff */
[----:B------:R-:W-:-:S04]  /*1820*/  ISETP.GT.U32.AND P0, PT, R10, 0xfd, PT ;  /* 0x000000fd0a00780c */ /* 0x000fc80003f04070 */
[----:B------:R-:W-:-:S13]  /*1830*/  ISETP.GT.U32.OR P0, PT, R11, 0xfd, P0 ;  /* 0x000000fd0b00780c */ /* 0x000fda0000704470 */
[----:B------:R-:W-:Y:S01]  /*1840*/  @!P0 MOV R8, RZ ;  /* 0x000000ff00088202 */ /* 0x000fe20000000f00 */
[----:B------:R-:W-:Y:S06]  /*1850*/  @!P0 BRA `(.L_x_12) ;  /* 0x0000000000608947 */ /* 0x000fec0003800000 */
[----:B------:R-:W-:Y:S02]  /*1860*/  MOV R3, 0x41300000 ;  /* 0x4130000000037802 */ /* 0x000fe40000000f00 */
[----:B------:R-:W-:Y:S02]  /*1870*/  FSETP.GTU.FTZ.AND P0, PT, |R4|, +INF , PT ;  /* 0x7f8000000400780b */ /* 0x000fe40003f1c200 */
[----:B------:R-:W-:-:S04]  /*1880*/  FSETP.GTU.FTZ.AND P1, PT, |R3|, +INF , PT ;  /* 0x7f8000000300780b */ /* 0x000fc80003f3c200 */
[----:B------:R-:W-:-:S13]  /*1890*/  PLOP3.LUT P0, PT, P0, P1, PT, 0xf8, 0x8f ;  /* 0x00000000008f781c */ /* 0x000fda0000703f70 */
[----:B------:R-:W-:Y:S05]  /*18a0*/  @P0 BRA `(.L_x_13) ;  /* 0x00000004004c0947 */ /* 0x000fea0003800000 */
[----:B------:R-:W-:-:S13]  /*18b0*/  LOP3.LUT P0, RZ, R9, 0x7fffffff, R4, 0xc8, !PT ;  /* 0x7fffffff09ff7812 */ /* 0x000fda000780c804 */
[----:B------:R-:W-:Y:S05]  /*18c0*/  @!P0 BRA `(.L_x_14) ;  /* 0x00000004003c8947 */ /* 0x000fea0003800000 */
[C---:B------:R-:W-:Y:S02]  /*18d0*/  FSETP.NEU.FTZ.AND P2, PT, |R4|.reuse, +INF , PT ;  /* 0x7f8000000400780b */ /* 0x040fe40003f5d200 */
[----:B------:R-:W-:Y:S02]  /*18e0*/  FSETP.NEU.FTZ.AND P1, PT, |R3|, +INF , PT ;  /* 0x7f8000000300780b */ /* 0x000fe40003f3d200 */
[----:B------:R-:W-:-:S11]  /*18f0*/  FSETP.NEU.FTZ.AND P0, PT, |R4|, +INF , PT ;  /* 0x7f8000000400780b */ /* 0x000fd60003f1d200 */
[----:B------:R-:W-:Y:S05]  /*1900*/  @!P1 BRA !P2, `(.L_x_14) ;  /* 0x00000004002c9947 */ /* 0x000fea0005000000 */
[----:B------:R-:W-:-:S04]  /*1910*/  LOP3.LUT P2, RZ, R4, 0x7fffffff, RZ, 0xc0, !PT ;  /* 0x7fffffff04ff7812 */ /* 0x000fc8000784c0ff */
[----:B------:R-:W-:-:S13]  /*1920*/  PLOP3.LUT P1, PT, P1, P2, PT, 0x2f, 0xf2 ;  /* 0x0000000000f2781c */ /* 0x000fda0000f24577 */
[----:B------:R-:W-:Y:S05]  /*1930*/  @P1 BRA `(.L_x_15) ;  /* 0x0000000400181947 */ /* 0x000fea0003800000 */
[----:B------:R-:W-:-:S04]  /*1940*/  LOP3.LUT P1, RZ, R9, 0x7fffffff, RZ, 0xc0, !PT ;  /* 0x7fffffff09ff7812 */ /* 0x000fc8000782c0ff */
[----:B------:R-:W-:-:S13]  /*1950*/  PLOP3.LUT P0, PT, P0, P1, PT, 0x2f, 0xf2 ;  /* 0x0000000000f2781c */ /* 0x000fda0000702577 */
[----:B------:R-:W-:Y:S05]  /*1960*/  @P0 BRA `(.L_x_16) ;  /* 0x0000000400000947 */ /* 0x000fea0003800000 */
[----:B------:R-:W-:Y:S02]  /*1970*/  ISETP.GE.AND P0, PT, R11, RZ, PT ;  /* 0x000000ff0b00720c */ /* 0x000fe40003f06270 */
[----:B------:R-:W-:-:S11]  /*1980*/  ISETP.GE.AND P1, PT, R10, RZ, PT ;  /* 0x000000ff0a00720c */ /* 0x000fd60003f26270 */
[----:B------:R-:W-:Y:S01]  /*1990*/  @P0 MOV R8, RZ ;  /* 0x000000ff00080202 */ /* 0x000fe20000000f00 */
[----:B------:R-:W-:Y:S01]  /*19a0*/  @!P0 FFMA R4, R4, 1.84467440737095516160e+19, RZ ;  /* 0x5f80000004048823 */ /* 0x000fe200000000ff */
[----:B------:R-:W-:Y:S01]  /*19b0*/  @!P0 MOV R8, 0xffffffc0 ;  /* 0xffffffc000088802 */ /* 0x000fe20000000f00 */
[----:B------:R-:W-:-:S03]  /*19c0*/  @!P1 FFMA R9, R3, 1.84467440737095516160e+19, RZ ;  /* 0x5f80000003099823 */ /* 0x000fc600000000ff */
[----:B------:R-:W-:-:S07]  /*19d0*/  @!P1 IADD3 R8, PT, PT, R8, 0x40, RZ ;  /* 0x0000004008089810 */ /* 0x000fce0007ffe0ff */
.L_x_12:
[----:B------:R-:W-:Y:S01]  /*19e0*/  LEA R10, R7, 0xc0800000, 0x17 ;  /* 0xc0800000070a7811 */ /* 0x000fe200078eb8ff */
[----:B------:R-:W-:Y:S03]  /*19f0*/  BSSY.RECONVERGENT B2, `(.L_x_17) ;  /* 0x0000036000027945 */ /* 0x000fe60003800200 */
[----:B------:R-:W-:Y:S02]  /*1a00*/  IADD3 R10, PT, PT, -R10, R9, RZ ;  /* 0x000000090a0a7210 */ /* 0x000fe40007ffe1ff */
[----:B------:R-:W-:Y:S02]  /*1a10*/  IADD3 R9, PT, PT, R13, -0x7f, RZ ;  /* 0xffffff810d097810 */ /* 0x000fe40007ffe0ff */
[----:B------:R-:W0:Y:S01]  /*1a20*/  MUFU.RCP R11, R10 ;  /* 0x0000000a000b7308 */ /* 0x000e220000001000 */
[----:B------:R-:W-:Y:S01]  /*1a30*/  FADD.FTZ R12, -R10, -RZ ;  /* 0x800000ff0a0c7221 */ /* 0x000fe20000010100 */
[C---:B------:R-:W-:Y:S01]  /*1a40*/  IADD3 R7, PT, PT, R9.reuse, 0x7f, -R7 ;  /* 0x0000007f09077810 */ /* 0x040fe20007ffe807 */
[----:B------:R-:W-:-:S03]  /*1a50*/  IMAD R3, R9, -0x800000, R4 ;  /* 0xff80000009037824 */ /* 0x000fc600078e0204 */
[----:B------:R-:W-:Y:S01]  /*1a60*/  IADD3 R7, PT, PT, R7, R8, RZ ;  /* 0x0000000807077210 */ /* 0x000fe20007ffe0ff */
[----:B0-----:R-:W-:-:S04]  /*1a70*/  FFMA R14, R11, R12, 1 ;  /* 0x3f8000000b0e7423 */ /* 0x001fc8000000000c */
[----:B------:R-:W-:-:S04]  /*1a80*/  FFMA R13, R11, R14, R11 ;  /* 0x0000000e0b0d7223 */ /* 0x000fc8000000000b */
[----:B------:R-:W-:-:S04]  /*1a90*/  FFMA R4, R3, R13, RZ ;  /* 0x0000000d03047223 */ /* 0x000fc800000000ff */
[----:B------:R-:W-:-:S04]  /*1aa0*/  FFMA R11, R12, R4, R3 ;  /* 0x000000040c0b7223 */ /* 0x000fc80000000003 */
[----:B------:R-:W-:-:S04]  /*1ab0*/  FFMA R14, R13, R11, R4 ;  /* 0x0000000b0d0e7223 */ /* 0x000fc80000000004 */
[----:B------:R-:W-:-:S04]  /*1ac0*/  FFMA R11, R12, R14, R3 ;  /* 0x0000000e0c0b7223 */ /* 0x000fc80000000003 */
[----:B------:R-:W-:-:S05]  /*1ad0*/  FFMA R3, R13, R11, R14 ;  /* 0x0000000b0d037223 */ /* 0x000fca000000000e */
[----:B------:R-:W-:-:S04]  /*1ae0*/  SHF.R.U32.HI R4, RZ, 0x17, R3 ;  /* 0x00000017ff047819 */ /* 0x000fc80000011603 */
[----:B------:R-:W-:-:S04]  /*1af0*/  LOP3.LUT R4, R4, 0xff, RZ, 0xc0, !PT ;  /* 0x000000ff04047812 */ /* 0x000fc800078ec0ff */
[----:B------:R-:W-:-:S04]  /*1b00*/  IADD3 R10, PT, PT, R4, R7, RZ ;  /* 0x00000007040a7210 */ /* 0x000fc80007ffe0ff */
[----:B------:R-:W-:-:S04]  /*1b10*/  IADD3 R4, PT, PT, R10, -0x1, RZ ;  /* 0xffffffff0a047810 */ /* 0x000fc80007ffe0ff */
[----:B------:R-:W-:-:S13]  /*1b20*/  ISETP.GE.U32.AND P0, PT, R4, 0xfe, PT ;  /* 0x000000fe0400780c */ /* 0x000fda0003f06070 */
[----:B------:R-:W-:Y:S05]  /*1b30*/  @!P0 BRA `(.L_x_18) ;  /* 0x0000000000808947 */ /* 0x000fea0003800000 */
[----:B------:R-:W-:-:S13]  /*1b40*/  ISETP.GT.AND P0, PT, R10, 0xfe, PT ;  /* 0x000000fe0a00780c */ /* 0x000fda0003f04270 */
[----:B------:R-:W-:Y:S05]  /*1b50*/  @P0 BRA `(.L_x_19) ;  /* 0x00000000006c0947 */ /* 0x000fea0003800000 */
[----:B------:R-:W-:-:S13]  /*1b60*/  ISETP.GE.AND P0, PT, R10, 0x1, PT ;  /* 0x000000010a00780c */ /* 0x000fda0003f06270 */
[----:B------:R-:W-:Y:S05]  /*1b70*/  @P0 BRA `(.L_x_20) ;  /* 0x0000000000740947 */ /* 0x000fea0003800000 */
[----:B------:R-:W-:Y:S02]  /*1b80*/  ISETP.GE.AND P0, PT, R10, -0x18, PT ;  /* 0xffffffe80a00780c */ /* 0x000fe40003f06270 */
[----:B------:R-:W-:-:S11]  /*1b90*/  LOP3.LUT R3, R3, 0x80000000, RZ, 0xc0, !PT ;  /* 0x8000000003037812 */ /* 0x000fd600078ec0ff */
[----:B------:R-:W-:Y:S05]  /*1ba0*/  @!P0 BRA `(.L_x_20) ;  /* 0x0000000000688947 */ /* 0x000fea0003800000 */
[CCC-:B------:R-:W-:Y:S01]  /*1bb0*/  FFMA.RZ R4, R13.reuse, R11.reuse, R14.reuse ;  /* 0x0000000b0d047223 */ /* 0x1c0fe2000000c00e */
[C---:B------:R-:W-:Y:S01]  /*1bc0*/  IADD3 R9, PT, PT, R10.reuse, 0x20, RZ ;  /* 0x000000200a097810 */ /* 0x040fe20007ffe0ff */
[CCC-:B------:R-:W-:Y:S01]  /*1bd0*/  FFMA.RM R7, R13.reuse, R11.reuse, R14.reuse ;  /* 0x0000000b0d077223 */ /* 0x1c0fe2000000400e */
[----:B------:R-:W-:Y:S02]  /*1be0*/  ISETP.NE.AND P2, PT, R10, RZ, PT ;  /* 0x000000ff0a00720c */ /* 0x000fe40003f45270 */
[----:B------:R-:W-:Y:S01]  /*1bf0*/  LOP3.LUT R8, R4, 0x7fffff, RZ, 0xc0, !PT ;  /* 0x007fffff04087812 */ /* 0x000fe200078ec0ff */
[----:B------:R-:W-:Y:S01]  /*1c00*/  FFMA.RP R4, R13, R11, R14 ;  /* 0x0000000b0d047223 */ /* 0x000fe2000000800e */
[----:B------:R-:W-:Y:S02]  /*1c10*/  ISETP.NE.AND P1, PT, R10, RZ, PT ;  /* 0x000000ff0a00720c */ /* 0x000fe40003f25270 */
[----:B------:R-:W-:Y:S02]  /*1c20*/  LOP3.LUT R8, R8, 0x800000, RZ, 0xfc, !PT ;  /* 0x0080000008087812 */ /* 0x000fe400078efcff */
[----:B------:R-:W-:-:S02]  /*1c30*/  IADD3 R10, PT, PT, -R10, RZ, RZ ;  /* 0x000000ff0a0a7210 */ /* 0x000fc40007ffe1ff */
[----:B------:R-:W-:Y:S02]  /*1c40*/  SHF.L.U32 R9, R8, R9, RZ ;  /* 0x0000000908097219 */ /* 0x000fe400000006ff */
[----:B------:R-:W-:Y:S02]  /*1c50*/  FSETP.NEU.FTZ.AND P0, PT, R4, R7, PT ;  /* 0x000000070400720b */ /* 0x000fe40003f1d000 */
[----:B------:R-:W-:Y:S02]  /*1c60*/  SEL R7, R10, RZ, P2 ;  /* 0x000000ff0a077207 */ /* 0x000fe40001000000 */
[----:B------:R-:W-:Y:S02]  /*1c70*/  ISETP.NE.AND P1, PT, R9, RZ, P1 ;  /* 0x000000ff0900720c */ /* 0x000fe40000f25270 */
[----:B------:R-:W-:Y:S02]  /*1c80*/  SHF.R.U32.HI R7, RZ, R7, R8 ;  /* 0x00000007ff077219 */ /* 0x000fe40000011608 */
[----:B------:R-:W-:-:S02]  /*1c90*/  PLOP3.LUT P0, PT, P0, P1, PT, 0xf8, 0x8f ;  /* 0x00000000008f781c */ /* 0x000fc40000703f70 */
[----:B------:R-:W-:Y:S02]  /*1ca0*/  SHF.R.U32.HI R9, RZ, 0x1, R7 ;  /* 0x00000001ff097819 */ /* 0x000fe40000011607 */
[----:B------:R-:W-:-:S04]  /*1cb0*/  SEL R4, RZ, 0x1, !P0 ;  /* 0x00000001ff047807 */ /* 0x000fc80004000000 */
[----:B------:R-:W-:-:S04]  /*1cc0*/  LOP3.LUT R4, R4, 0x1, R9, 0xf8, !PT ;  /* 0x0000000104047812 */ /* 0x000fc800078ef809 */
[----:B------:R-:W-:-:S04]  /*1cd0*/  LOP3.LUT R4, R4, R7, RZ, 0xc0, !PT ;  /* 0x0000000704047212 */ /* 0x000fc800078ec0ff */
[----:B------:R-:W-:-:S04]  /*1ce0*/  IADD3 R4, PT, PT, R9, R4, RZ ;  /* 0x0000000409047210 */ /* 0x000fc80007ffe0ff */
[----:B------:R-:W-:Y:S01]  /*1cf0*/  LOP3.LUT R3, R4, R3, RZ, 0xfc, !PT ;  /* 0x0000000304037212 */ /* 0x000fe200078efcff */
[----:B------:R-:W-:Y:S06]  /*1d00*/  BRA `(.L_x_20) ;  /* 0x0000000000107947 */ /* 0x000fec0003800000 */
.L_x_19:
[----:B------:R-:W-:-:S04]  /*1d10*/  LOP3.LUT R3, R3, 0x80000000, RZ, 0xc0, !PT ;  /* 0x8000000003037812 */ /* 0x000fc800078ec0ff */
[----:B------:R-:W-:Y:S01]  /*1d20*/  LOP3.LUT R3, R3, 0x7f800000, RZ, 0xfc, !PT ;  /* 0x7f80000003037812 */ /* 0x000fe200078efcff */
[----:B------:R-:W-:Y:S06]  /*1d30*/  BRA `(.L_x_20) ;  /* 0x0000000000047947 */ /* 0x000fec0003800000 */
.L_x_18:
[----:B------:R-:W-:-:S07]  /*1d40*/  LEA R3, R7, R3, 0x17 ;  /* 0x0000000307037211 */ /* 0x000fce00078eb8ff */
.L_x_20:
[----:B------:R-:W-:Y:S05]  /*1d50*/  BSYNC.RECONVERGENT B2 ;  /* 0x0000000000027941 */ /* 0x000fea0003800200 */
.L_x_17:
[----:B------:R-:W-:Y:S05]  /*1d60*/  BRA `(.L_x_21) ;  /* 0x0000000000207947 */ /* 0x000fea0003800000 */
.L_x_16:
[----:B------:R-:W-:-:S04]  /*1d70*/  LOP3.LUT R3, R9, 0x80000000, R4, 0x48, !PT ;  /* 0x8000000009037812 */ /* 0x000fc800078e4804 */
[----:B------:R-:W-:Y:S01]  /*1d80*/  LOP3.LUT R3, R3, 0x7f800000, RZ, 0xfc, !PT ;  /* 0x7f80000003037812 */ /* 0x000fe200078efcff */
[----:B------:R-:W-:Y:S06]  /*1d90*/  BRA `(.L_x_21) ;  /* 0x0000000000147947 */ /* 0x000fec0003800000 */
.L_x_15:
[----:B------:R-:W-:Y:S01]  /*1da0*/  LOP3.LUT R3, R9, 0x80000000, R4, 0x48, !PT ;  /* 0x8000000009037812 */ /* 0x000fe200078e4804 */
[----:B------:R-:W-:Y:S06]  /*1db0*/  BRA `(.L_x_21) ;  /* 0x00000000000c7947 */ /* 0x000fec0003800000 */
.L_x_14:
[----:B------:R-:W0:Y:S01]  /*1dc0*/  MUFU.RSQ R3, -QNAN ;  /* 0xffc0000000037908 */ /* 0x000e220000001400 */
[----:B------:R-:W-:Y:S05]  /*1dd0*/  BRA `(.L_x_21) ;  /* 0x0000000000047947 */ /* 0x000fea0003800000 */
.L_x_13:
[----:B------:R-:W-:-:S07]  /*1de0*/  FADD.FTZ R3, R4, R3 ;  /* 0x0000000304037221 */ /* 0x000fce0000010000 */
.L_x_21:
[----:B------:R-:W-:Y:S05]  /*1df0*/  BSYNC.RECONVERGENT B1 ;  /* 0x0000000000017941 */ /* 0x000fea0003800200 */
.L_x_11:
[----:B------:R-:W-:-:S04]  /*1e00*/  HFMA2 R7, -RZ, RZ, 0, 0 ;  /* 0x00000000ff077431 */ /* 0x000fc800000001ff */
[----:B0-----:R-:W-:Y:S05]  /*1e10*/  RET.REL.NODEC R6 `(_Z9addKernelPPfS0_ii) ;  /* 0xffffffe006787950 */ /* 0x001fea0003c3ffff */
.L_x_22:
        /* <DEDUP_REMOVED lines=14> */
.L_x_23:


//--------------------- .nv.shared.reserved.0     --------------------------
	.section	.nv.shared.reserved.0,"aw",@nobits
	.weak		__nv_reservedSMEM_offset_0_alias
	.size		__nv_reservedSMEM_offset_0_alias, 0, 64
	.other		__nv_reservedSMEM_offset_0_alias,@"STO_CUDA_RESERVED_SHARED STV_DEFAULT"
__nv_reservedSMEM_offset_0_alias:
	.zero		0
	.zero		64


//--------------------- .nv.constant0._Z10addKernel2PPfS0_ii --------------------------
	.section	.nv.constant0._Z10addKernel2PPfS0_ii,"a",@progbits
	.sectionflags	@""
	.align	4
.nv.constant0._Z10addKernel2PPfS0_ii:
	.zero		920


//--------------------- .nv.constant0._Z9addKernelPPfS0_ii --------------------------
	.section	.nv.constant0._Z9addKernelPPfS0_ii,"a",@progbits
	.sectionflags	@""
	.align	4
.nv.constant0._Z9addKernelPPfS0_ii:
	.zero		920


//--------------------- SYMBOLS --------------------------

	.type		.nv.reservedSmem.offset0,@object
	.size		.nv.reservedSmem.offset0,0x4
